def attn_fwd(
    Q,
    K,
    V,
    Out,
    Lse,
    sm_scale,
    stride_qz,
    stride_qh,
    stride_qm,
    stride_qk,
    stride_kz,
    stride_kh,
    stride_kn,
    stride_kk,
    stride_vz,
    stride_vh,
    stride_vn,
    stride_vk,
    stride_oz,
    stride_oh,
    stride_om,
    stride_ok,
    seqlen_q,
    seqlen_k,
    BLOCK_M: tl.constexpr,
    BLOCK_N: tl.constexpr,
    HEAD_DIM: tl.constexpr,
    CAUSAL: tl.constexpr,
):
    start_m = tl.program_id(0)
    off_hz = tl.program_id(1)
    q_off = off_hz * stride_qh
    k_off = off_hz * stride_kh
    v_off = off_hz * stride_vh
    offs_m = start_m * BLOCK_M + tl.arange(0, BLOCK_M)
    offs_d = tl.arange(0, HEAD_DIM)
    offs_n = tl.arange(0, BLOCK_N)
    q_ptrs = Q + q_off + offs_m[:, None] * stride_qm + offs_d[None, :] * stride_qk
    k_ptrs = K + k_off + offs_d[:, None] * stride_kk + offs_n[None, :] * stride_kn
    v_ptrs = V + v_off + offs_n[:, None] * stride_vn + offs_d[None, :] * stride_vk
    m_i = tl.full([BLOCK_M], float("-inf"), dtype=tl.float32)
    l_i = tl.zeros([BLOCK_M], dtype=tl.float32) + 1.0
    acc = tl.zeros([BLOCK_M, HEAD_DIM], dtype=tl.float32)
    q = tl.load(q_ptrs)
    acc, l_i, m_i = _attn_fwd_inner(
        acc,
        l_i,
        m_i,
        q,
        k_ptrs,
        v_ptrs,
        sm_scale,
        stride_kn,
        stride_vn,
        start_m,
        seqlen_k,
        BLOCK_M,
        BLOCK_N,
        HEAD_DIM,
        CAUSAL,
    )
    acc = acc / l_i[:, None]
    lse = m_i + tl.math.log2(l_i) / 1.4426950408889634
    o_ptrs = (
        Out
        + off_hz * stride_oh
        + offs_m[:, None] * stride_om
        + offs_d[None, :] * stride_ok
    )
    tl.store(o_ptrs, acc.to(Out.dtype.element_ty))
    tl.store(Lse + off_hz * seqlen_q + offs_m, lse)

# config = {"BLOCK_M": 128, "BLOCK_N": 128, "HEAD_DIM": 32, "arch": "sm_80", "causal": false, "dtype": "bf16", "num_stages": 2, "num_warps": 8}
# arch = sm_80


// ===== COMPILED SASS (sm_80) =====

	.target	sm_80

	.elftype	@"ET_EXEC"


//--------------------- .note.nv.tkinfo           --------------------------
	.section	.note.nv.tkinfo,"",@"SHT_NOTE"
	.sectionflags	@"SHF_NOTE_NV_TKINFO"
	.tkinfo
        /*0018*/ 	.word	0x00000002
        /*0030*/ 	.string	""
        /*0030*/ 	.string	"ptxas"
        /*0030*/ 	.string	"Cuda compilation tools, release 13.0, V13.0.88"
        /*0030*/ 	.string	"Build cuda_13.0.r13.0/compiler.36424714_0"
        /*0030*/ 	.string	"-v  -suppress-debug-info  -lineinfo  -arch sm_80 "



//--------------------- .note.nv.cuinfo           --------------------------
	.section	.note.nv.cuinfo,"",@"SHT_NOTE"
	.sectionflags	@"SHF_NOTE_NV_CUINFO"
        /*0018*/ 	.short	0x0002
        /*001a*/ 	.short	0x0050
        /*001c*/ 	.short	0x0082
	.zero		2


//--------------------- .nv.info                  --------------------------
	.section	.nv.info,"",@"SHT_CUDA_INFO"
	.align	4


	//----- nvinfo : EIATTR_REGCOUNT
	.align		4
        /*0000*/ 	.byte	0x04, 0x2f
        /*0002*/ 	.short	(.L_2 - .L_1)
	.align		4
.L_1:
        /*0004*/ 	.word	index@(attn_fwd)
        /*0008*/ 	.word	0x000000d8


	//----- nvinfo : EIATTR_FRAME_SIZE
	.align		4
.L_2:
        /*000c*/ 	.byte	0x04, 0x11
        /*000e*/ 	.short	(.L_4 - .L_3)
	.align		4
.L_3:
        /*0010*/ 	.word	index@(attn_fwd)
        /*0014*/ 	.word	0x00000000


	//----- nvinfo : EIATTR_MIN_STACK_SIZE
	.align		4
.L_4:
        /*0018*/ 	.byte	0x04, 0x12
        /*001a*/ 	.short	(.L_6 - .L_5)
	.align		4
.L_5:
        /*001c*/ 	.word	index@(attn_fwd)
        /*0020*/ 	.word	0x00000000
.L_6:


//--------------------- .nv.info.attn_fwd         --------------------------
	.section	.nv.info.attn_fwd,"",@"SHT_CUDA_INFO"
	.sectionflags	@""
	.align	4


	//----- nvinfo : EIATTR_CUDA_API_VERSION
	.align		4
        /*0000*/ 	.byte	0x04, 0x37
        /*0002*/ 	.short	(.L_8 - .L_7)
.L_7:
        /*0004*/ 	.word	0x00000082


	//----- nvinfo : EIATTR_SW2861232_WAR
	.align		4
.L_8:
        /*0008*/ 	.byte	0x01, 0x35
	.zero		2


	//----- nvinfo : EIATTR_PARAM_CBANK
	.align		4
        /*000c*/ 	.byte	0x04, 0x0a
        /*000e*/ 	.short	(.L_10 - .L_9)
	.align		4
.L_9:
        /*0010*/ 	.word	index@(.nv.constant0.attn_fwd)
        /*0014*/ 	.short	0x0160
        /*0016*/ 	.short	0x0088


	//----- nvinfo : EIATTR_CBANK_PARAM_SIZE
	.align		4
.L_10:
        /*0018*/ 	.byte	0x03, 0x19
        /*001a*/ 	.short	0x0088


	//----- nvinfo : EIATTR_KPARAM_INFO
	.align		4
        /*001c*/ 	.byte	0x04, 0x17
        /*001e*/ 	.short	(.L_12 - .L_11)
.L_11:
        /*0020*/ 	.word	0x00000000
        /*0024*/ 	.short	0x0019
        /*0026*/ 	.short	0x0080
        /*0028*/ 	.byte	0x00, 0xf4, 0x21, 0x00


	//----- nvinfo : EIATTR_KPARAM_INFO
	.align		4
.L_12:
        /*002c*/ 	.byte	0x04, 0x17
        /*002e*/ 	.short	(.L_14 - .L_13)
.L_13:
        /*0030*/ 	.word	0x00000000
        /*0034*/ 	.short	0x0018
        /*0036*/ 	.short	0x0078
        /*0038*/ 	.byte	0x00, 0xf4, 0x21, 0x00


	//----- nvinfo : EIATTR_KPARAM_INFO
	.align		4
.L_14:
        /*003c*/ 	.byte	0x04, 0x17
        /*003e*/ 	.short	(.L_16 - .L_15)
.L_15:
        /*0040*/ 	.word	0x00000000
        /*0044*/ 	.short	0x0017
        /*0046*/ 	.short	0x0070
        /*0048*/ 	.byte	0x00, 0xf0, 0x11, 0x00


	//----- nvinfo : EIATTR_KPARAM_INFO
	.align		4
.L_16:
        /*004c*/ 	.byte	0x04, 0x17
        /*004e*/ 	.short	(.L_18 - .L_17)
.L_17:
        /*0050*/ 	.word	0x00000000
        /*0054*/ 	.short	0x0016
        /*0056*/ 	.short	0x006c
        /*0058*/ 	.byte	0x00, 0xf0, 0x11, 0x00


	//----- nvinfo : EIATTR_KPARAM_INFO
	.align		4
.L_18:
        /*005c*/ 	.byte	0x04, 0x17
        /*005e*/ 	.short	(.L_20 - .L_19)
.L_19:
        /*0060*/ 	.word	0x00000000
        /*0064*/ 	.short	0x0015
        /*0066*/ 	.short	0x0068
        /*0068*/ 	.byte	0x00, 0xf0, 0x11, 0x00


	//----- nvinfo : EIATTR_KPARAM_INFO
	.align		4
.L_20:
        /*006c*/ 	.byte	0x04, 0x17
        /*006e*/ 	.short	(.L_22 - .L_21)
.L_21:
        /*0070*/ 	.word	0x00000000
        /*0074*/ 	.short	0x0014
        /*0076*/ 	.short	0x0064
        /*0078*/ 	.byte	0x00, 0xf0, 0x11, 0x00


	//----- nvinfo : EIATTR_KPARAM_INFO
	.align		4
.L_22:
        /*007c*/ 	.byte	0x04, 0x17
        /*007e*/ 	.short	(.L_24 - .L_23)
.L_23:
        /*0080*/ 	.word	0x00000000
        /*0084*/ 	.short	0x0013
        /*0086*/ 	.short	0x0060
        /*0088*/ 	.byte	0x00, 0xf0, 0x11, 0x00


	//----- nvinfo : EIATTR_KPARAM_INFO
	.align		4
.L_24:
        /*008c*/ 	.byte	0x04, 0x17
        /*008e*/ 	.short	(.L_26 - .L_25)
.L_25:
        /*0090*/ 	.word	0x00000000
        /*0094*/ 	.short	0x0012
        /*0096*/ 	.short	0x005c
        /*0098*/ 	.byte	0x00, 0xf0, 0x11, 0x00


	//----- nvinfo : EIATTR_KPARAM_INFO
	.align		4
.L_26:
        /*009c*/ 	.byte	0x04, 0x17
        /*009e*/ 	.short	(.L_28 - .L_27)
.L_27:
        /*00a0*/ 	.word	0x00000000
        /*00a4*/ 	.short	0x0011
        /*00a6*/ 	.short	0x0058
        /*00a8*/ 	.byte	0x00, 0xf0, 0x11, 0x00


	//----- nvinfo : EIATTR_KPARAM_INFO
	.align		4
.L_28:
        /*00ac*/ 	.byte	0x04, 0x17
        /*00ae*/ 	.short	(.L_30 - .L_29)
.L_29:
        /*00b0*/ 	.word	0x00000000
        /*00b4*/ 	.short	0x0010
        /*00b6*/ 	.short	0x0054
        /*00b8*/ 	.byte	0x00, 0xf0, 0x11, 0x00


	//----- nvinfo : EIATTR_KPARAM_INFO
	.align		4
.L_30:
        /*00bc*/ 	.byte	0x04, 0x17
        /*00be*/ 	.short	(.L_32 - .L_31)
.L_31:
        /*00c0*/ 	.word	0x00000000
        /*00c4*/ 	.short	0x000f
        /*00c6*/ 	.short	0x0050
        /*00c8*/ 	.byte	0x00, 0xf0, 0x11, 0x00


	//----- nvinfo : EIATTR_KPARAM_INFO
	.align		4
.L_32:
        /*00cc*/ 	.byte	0x04, 0x17
        /*00ce*/ 	.short	(.L_34 - .L_33)
.L_33:
        /*00d0*/ 	.word	0x00000000
        /*00d4*/ 	.short	0x000e
        /*00d6*/ 	.short	0x004c
        /*00d8*/ 	.byte	0x00, 0xf0, 0x11, 0x00


	//----- nvinfo : EIATTR_KPARAM_INFO
	.align		4
.L_34:
        /*00dc*/ 	.byte	0x04, 0x17
        /*00de*/ 	.short	(.L_36 - .L_35)
.L_35:
        /*00e0*/ 	.word	0x00000000
        /*00e4*/ 	.short	0x000d
        /*00e6*/ 	.short	0x0048
        /*00e8*/ 	.byte	0x00, 0xf0, 0x11, 0x00


	//----- nvinfo : EIATTR_KPARAM_INFO
	.align		4
.L_36:
        /*00ec*/ 	.byte	0x04, 0x17
        /*00ee*/ 	.short	(.L_38 - .L_37)
.L_37:
        /*00f0*/ 	.word	0x00000000
        /*00f4*/ 	.short	0x000c
        /*00f6*/ 	.short	0x0044
        /*00f8*/ 	.byte	0x00, 0xf0, 0x11, 0x00


	//----- nvinfo : EIATTR_KPARAM_INFO
	.align		4
.L_38:
        /*00fc*/ 	.byte	0x04, 0x17
        /*00fe*/ 	.short	(.L_40 - .L_39)
.L_39:
        /*0100*/ 	.word	0x00000000
        /*0104*/ 	.short	0x000b
        /*0106*/ 	.short	0x0040
        /*0108*/ 	.byte	0x00, 0xf0, 0x11, 0x00


	//----- nvinfo : EIATTR_KPARAM_INFO
	.align		4
.L_40:
        /*010c*/ 	.byte	0x04, 0x17
        /*010e*/ 	.short	(.L_42 - .L_41)
.L_41:
        /*0110*/ 	.word	0x00000000
        /*0114*/ 	.short	0x000a
        /*0116*/ 	.short	0x003c
        /*0118*/ 	.byte	0x00, 0xf0, 0x11, 0x00


	//----- nvinfo : EIATTR_KPARAM_INFO
	.align		4
.L_42:
        /*011c*/ 	.byte	0x04, 0x17
        /*011e*/ 	.short	(.L_44 - .L_43)
.L_43:
        /*0120*/ 	.word	0x00000000
        /*0124*/ 	.short	0x0009
        /*0126*/ 	.short	0x0038
        /*0128*/ 	.byte	0x00, 0xf0, 0x11, 0x00


	//----- nvinfo : EIATTR_KPARAM_INFO
	.align		4
.L_44:
        /*012c*/ 	.byte	0x04, 0x17
        /*012e*/ 	.short	(.L_46 - .L_45)
.L_45:
        /*0130*/ 	.word	0x00000000
        /*0134*/ 	.short	0x0008
        /*0136*/ 	.short	0x0034
        /*0138*/ 	.byte	0x00, 0xf0, 0x11, 0x00


	//----- nvinfo : EIATTR_KPARAM_INFO
	.align		4
.L_46:
        /*013c*/ 	.byte	0x04, 0x17
        /*013e*/ 	.short	(.L_48 - .L_47)
.L_47:
        /*0140*/ 	.word	0x00000000
        /*0144*/ 	.short	0x0007
        /*0146*/ 	.short	0x0030
        /*0148*/ 	.byte	0x00, 0xf0, 0x11, 0x00


	//----- nvinfo : EIATTR_KPARAM_INFO
	.align		4
.L_48:
        /*014c*/ 	.byte	0x04, 0x17
        /*014e*/ 	.short	(.L_50 - .L_49)
.L_49:
        /*0150*/ 	.word	0x00000000
        /*0154*/ 	.short	0x0006
        /*0156*/ 	.short	0x002c
        /*0158*/ 	.byte	0x00, 0xf0, 0x11, 0x00


	//----- nvinfo : EIATTR_KPARAM_INFO
	.align		4
.L_50:
        /*015c*/ 	.byte	0x04, 0x17
        /*015e*/ 	.short	(.L_52 - .L_51)
.L_51:
        /*0160*/ 	.word	0x00000000
        /*0164*/ 	.short	0x0005
        /*0166*/ 	.short	0x0028
        /*0168*/ 	.byte	0x00, 0xf0, 0x11, 0x00


	//----- nvinfo : EIATTR_KPARAM_INFO
	.align		4
.L_52:
        /*016c*/ 	.byte	0x04, 0x17
        /*016e*/ 	.short	(.L_54 - .L_53)
.L_53:
        /*0170*/ 	.word	0x00000000
        /*0174*/ 	.short	0x0004
        /*0176*/ 	.short	0x0020
        /*0178*/ 	.byte	0x00, 0xf4, 0x21, 0x00


	//----- nvinfo : EIATTR_KPARAM_INFO
	.align		4
.L_54:
        /*017c*/ 	.byte	0x04, 0x17
        /*017e*/ 	.short	(.L_56 - .L_55)
.L_55:
        /*0180*/ 	.word	0x00000000
        /*0184*/ 	.short	0x0003
        /*0186*/ 	.short	0x0018
        /*0188*/ 	.byte	0x00, 0xf4, 0x21, 0x00


	//----- nvinfo : EIATTR_KPARAM_INFO
	.align		4
.L_56:
        /*018c*/ 	.byte	0x04, 0x17
        /*018e*/ 	.short	(.L_58 - .L_57)
.L_57:
        /*0190*/ 	.word	0x00000000
        /*0194*/ 	.short	0x0002
        /*0196*/ 	.short	0x0010
        /*0198*/ 	.byte	0x00, 0xf4, 0x21, 0x00


	//----- nvinfo : EIATTR_KPARAM_INFO
	.align		4
.L_58:
        /*019c*/ 	.byte	0x04, 0x17
        /*019e*/ 	.short	(.L_60 - .L_59)
.L_59:
        /*01a0*/ 	.word	0x00000000
        /*01a4*/ 	.short	0x0001
        /*01a6*/ 	.short	0x0008
        /*01a8*/ 	.byte	0x00, 0xf4, 0x21, 0x00


	//----- nvinfo : EIATTR_KPARAM_INFO
	.align		4
.L_60:
        /*01ac*/ 	.byte	0x04, 0x17
        /*01ae*/ 	.short	(.L_62 - .L_61)
.L_61:
        /*01b0*/ 	.word	0x00000000
        /*01b4*/ 	.short	0x0000
        /*01b6*/ 	.short	0x0000
        /*01b8*/ 	.byte	0x00, 0xf4, 0x21, 0x00


	//----- nvinfo : EIATTR_MAXREG_COUNT
	.align		4
.L_62:
        /*01bc*/ 	.byte	0x03, 0x1b
        /*01be*/ 	.short	0x00ff


	//----- nvinfo : EIATTR_NUM_BARRIERS
	.align		4
        /*01c0*/ 	.byte	0x02, 0x4c
        /*01c2*/ 	.byte	0x01
	.zero		1


	//----- nvinfo : EIATTR_MERCURY_ISA_VERSION
	.align		4
        /*01c4*/ 	.byte	0x03, 0x5f
        /*01c6*/ 	.short	0x0000


	//----- nvinfo : EIATTR_COOP_GROUP_MASK_REGIDS
	.align		4
        /*01c8*/ 	.byte	0x04, 0x29
        /*01ca*/ 	.short	(.L_64 - .L_63)


	//   ....[0]....
.L_63:
        /*01cc*/ 	.word	0xffffffff


	//   ....[1]....
        /*01d0*/ 	.word	0xffffffff


	//   ....[2]....
        /*01d4*/ 	.word	0xffffffff


	//   ....[3]....
        /*01d8*/ 	.word	0xffffffff


	//   ....[4]....
        /*01dc*/ 	.word	0xffffffff


	//   ....[5]....
        /*01e0*/ 	.word	0xffffffff


	//   ....[6]....
        /*01e4*/ 	.word	0xffffffff


	//   ....[7]....
        /*01e8*/ 	.word	0xffffffff


	//----- nvinfo : EIATTR_COOP_GROUP_INSTR_OFFSETS
	.align		4
.L_64:
        /*01ec*/ 	.byte	0x04, 0x28
        /*01ee*/ 	.short	(.L_66 - .L_65)


	//   ....[0]....
.L_65:
        /*01f0*/ 	.word	0x00001d40


	//   ....[1]....
        /*01f4*/ 	.word	0x00002030


	//   ....[2]....
        /*01f8*/ 	.word	0x00002160


	//   ....[3]....
        /*01fc*/ 	.word	0x000021d0


	//   ....[4]....
        /*0200*/ 	.word	0x000037f0


	//   ....[5]....
        /*0204*/ 	.word	0x00003810


	//   ....[6]....
        /*0208*/ 	.word	0x000038a0


	//   ....[7]....
        /*020c*/ 	.word	0x000038e0


	//----- nvinfo : EIATTR_EXIT_INSTR_OFFSETS
	.align		4
.L_66:
        /*0210*/ 	.byte	0x04, 0x1c
        /*0212*/ 	.short	(.L_68 - .L_67)


	//   ....[0]....
.L_67:
        /*0214*/ 	.word	0x00004990


	//   ....[1]....
        /*0218*/ 	.word	0x00004a30


	//----- nvinfo : EIATTR_REQNTID
	.align		4
.L_68:
        /*021c*/ 	.byte	0x04, 0x10
        /*021e*/ 	.short	(.L_70 - .L_69)
.L_69:
        /*0220*/ 	.word	0x00000100
        /*0224*/ 	.word	0x00000001
        /*0228*/ 	.word	0x00000001
.L_70:


//--------------------- .nv.callgraph             --------------------------
	.section	.nv.callgraph,"",@"SHT_CUDA_CALLGRAPH"
	.align	4
	.sectionentsize	8
	.align		4
        /*0000*/ 	.word	0x00000000
	.align		4
        /*0004*/ 	.word	0xffffffff
	.align		4
        /*0008*/ 	.word	0x00000000
	.align		4
        /*000c*/ 	.word	0xfffffffe
	.align		4
        /*0010*/ 	.word	0x00000000
	.align		4
        /*0014*/ 	.word	0xfffffffd
	.align		4
        /*0018*/ 	.word	0x00000000
	.align		4
        /*001c*/ 	.word	0xfffffffc


//--------------------- .nv.rel.action            --------------------------
	.section	.nv.rel.action,"",@"SHT_CUDA_RELOCINFO"
	.align	8
	.sectionentsize	8
        /*0000*/ 	.byte	0x73, 0x00, 0x00, 0x00, 0x00, 0x00, 0x00, 0x00, 0x00, 0x00, 0x00, 0x11, 0x25, 0x00, 0x05, 0x36


//--------------------- .nv.constant4             --------------------------
	.section	.nv.constant4,"a",@progbits
	.align	8
	.align		8
.nv.constant4:
        /*0000*/ 	.dword	_$_str


//--------------------- .nv.constant0.attn_fwd    --------------------------
	.section	.nv.constant0.attn_fwd,"a",@progbits
	.sectionflags	@""
	.align	4
.nv.constant0.attn_fwd:
	.zero		488


//--------------------- .text.attn_fwd            --------------------------
	.section	.text.attn_fwd,"ax",@progbits
	.sectioninfo	@"SHI_REGISTERS=216"
	.align	128
        .global         attn_fwd
        .type           attn_fwd,@function
        .size           attn_fwd,(.L_x_4 - attn_fwd)
        .other          attn_fwd,@"STO_CUDA_ENTRY STV_DEFAULT"
attn_fwd:
.text.attn_fwd:
[----:B------:R-:W-:Y:S02]  /*0000*/  MOV R1, c[0x0][0x28] ;  /* 0x00000a0000017a02 */ /* 0x000fe40000000f00 */
[----:B------:R-:W0:Y:S01]  /*0010*/  S2R R0, SR_TID.X ;  /* 0x0000000000007919 */ /* 0x000e220000002100 */
[----:B------:R-:W-:Y:S01]  /*0020*/  MOV R38, c[0x0][0x198] ;  /* 0x0000660000267a02 */ /* 0x000fe20000000f00 */
[----:B------:R-:W-:Y:S02]  /*0030*/  ULDC.64 UR4, c[0x0][0x118] ;  /* 0x0000460000047ab9 */ /* 0x000fe40000000a00 */
[----:B------:R-:W1:Y:S04]  /*0040*/  S2R R3, SR_CTAID.X ;  /* 0x0000000000037919 */ /* 0x000e680000002500 */
[----:B------:R-:W2:Y:S01]  /*0050*/  S2R R2, SR_CTAID.Y ;  /* 0x0000000000027919 */ /* 0x000ea20000002600 */
[----:B0-----:R-:W-:Y:S02]  /*0060*/  LOP3.LUT R20, R0, 0x7f, RZ, 0xc0, !PT ;  /* 0x0000007f00147812 */ /* 0x001fe400078ec0ff */
[----:B------:R-:W-:-:S02]  /*0070*/  SHF.R.U32.HI R4, RZ, 0x7, R0 ;  /* 0x00000007ff047819 */ /* 0x000fc40000011600 */
[----:B-1----:R-:W-:Y:S02]  /*0080*/  LEA R3, R3, R20, 0x7 ;  /* 0x0000001403037211 */ /* 0x002fe400078e38ff */
[----:B------:R-:W-:Y:S01]  /*0090*/  SGXT.U32 R4, R4, 0x1 ;  /* 0x000000010404781a */ /* 0x000fe20000000000 */
[----:B--2---:R-:W-:Y:S02]  /*00a0*/  IMAD R5, R2, c[0x0][0x190], RZ ;  /* 0x0000640002057a24 */ /* 0x004fe400078e02ff */
[----:B------:R-:W-:Y:S02]  /*00b0*/  IMAD R7, R3, c[0x0][0x194], RZ ;  /* 0x0000650003077a24 */ /* 0x000fe400078e02ff */
[----:B------:R-:W-:Y:S01]  /*00c0*/  IMAD R10, R4, c[0x0][0x198], RZ ;  /* 0x00006600040a7a24 */ /* 0x000fe200078e02ff */
[C---:B------:R-:W-:Y:S01]  /*00d0*/  SHF.L.U32 R6, R5.reuse, 0x1, RZ ;  /* 0x0000000105067819 */ /* 0x040fe200000006ff */
[----:B------:R-:W-:Y:S01]  /*00e0*/  IMAD.HI R5, R5, 0x2, RZ ;  /* 0x0000000205057827 */ /* 0x000fe200078e02ff */
[----:B------:R-:W-:-:S03]  /*00f0*/  SHF.L.U32 R9, R7, 0x1, RZ ;  /* 0x0000000107097819 */ /* 0x000fc600000006ff */
[----:B------:R-:W-:Y:S01]  /*0100*/  IMAD.HI R8, R7, 0x2, RZ ;  /* 0x0000000207087827 */ /* 0x000fe200078e02ff */
[----:B------:R-:W-:Y:S02]  /*0110*/  IADD3 R34, P0, P1, R9, c[0x0][0x160], R6 ;  /* 0x0000580009227a10 */ /* 0x000fe4000791e006 */
[----:B------:R-:W-:Y:S02]  /*0120*/  LEA R9, R38, R10, 0x1 ;  /* 0x0000000a26097211 */ /* 0x000fe400078e08ff */
[----:B------:R-:W-:Y:S02]  /*0130*/  IADD3.X R36, R8, c[0x0][0x164], R5, P0, P1 ;  /* 0x0000590008247a10 */ /* 0x000fe400007e2405 */
[----:B------:R-:W-:Y:S02]  /*0140*/  LEA R6, P0, R10, R34, 0x1 ;  /* 0x000000220a067211 */ /* 0x000fe400078008ff */
[----:B------:R-:W-:Y:S02]  /*0150*/  LEA R5, R38, R9, 0x1 ;  /* 0x0000000926057211 */ /* 0x000fe400078e08ff */
[----:B------:R-:W-:-:S02]  /*0160*/  LEA.HI.X.SX32 R7, R10, R36, 0x1, P0 ;  /* 0x000000240a077211 */ /* 0x000fc400000f0eff */
[-C--:B------:R-:W-:Y:S02]  /*0170*/  LEA R10, P0, R5, R34.reuse, 0x1 ;  /* 0x00000022050a7211 */ /* 0x080fe400078008ff */
[C---:B------:R-:W-:Y:S01]  /*0180*/  LEA R13, R38.reuse, R5, 0x1 ;  /* 0x00000005260d7211 */ /* 0x040fe200078e08ff */
[----:B------:R0:W2:Y:S01]  /*0190*/  LDG.E.U16 R24, [R6.64] ;  /* 0x0000000406187981 */ /* 0x0000a2000c1e1500 */
[----:B------:R-:W-:Y:S02]  /*01a0*/  LEA R8, P1, R9, R34, 0x1 ;  /* 0x0000002209087211 */ /* 0x000fe400078208ff */
[-C--:B------:R-:W-:Y:S02]  /*01b0*/  LEA.HI.X.SX32 R11, R5, R36.reuse, 0x1, P0 ;  /* 0x00000024050b7211 */ /* 0x080fe400000f0eff */
[----:B------:R-:W-:Y:S02]  /*01c0*/  LEA R5, R38, R13, 0x1 ;  /* 0x0000000d26057211 */ /* 0x000fe400078e08ff */
[----:B------:R-:W-:Y:S01]  /*01d0*/  LEA.HI.X.SX32 R9, R9, R36, 0x1, P1 ;  /* 0x0000002409097211 */ /* 0x000fe200008f0eff */
[----:B------:R1:W3:Y:S01]  /*01e0*/  LDG.E.U16 R26, [R10.64] ;  /* 0x000000040a1a7981 */ /* 0x0002e2000c1e1500 */
[----:B------:R-:W-:-:S02]  /*01f0*/  LEA R14, P1, R5, R34, 0x1 ;  /* 0x00000022050e7211 */ /* 0x000fc400078208ff */
[C---:B------:R-:W-:Y:S01]  /*0200*/  LEA R16, R38.reuse, R5, 0x1 ;  /* 0x0000000526107211 */ /* 0x040fe200078e08ff */
[----:B------:R4:W5:Y:S01]  /*0210*/  LDG.E.U16 R23, [R8.64] ;  /* 0x0000000408177981 */ /* 0x000962000c1e1500 */
[----:B------:R-:W-:Y:S02]  /*0220*/  LEA R12, P0, R13, R34, 0x1 ;  /* 0x000000220d0c7211 */ /* 0x000fe400078008ff */
[----:B------:R-:W-:Y:S02]  /*0230*/  LEA.HI.X.SX32 R15, R5, R36, 0x1, P1 ;  /* 0x00000024050f7211 */ /* 0x000fe400008f0eff */
[----:B------:R-:W-:Y:S02]  /*0240*/  LEA R5, R38, R16, 0x1 ;  /* 0x0000001026057211 */ /* 0x000fe400078e08ff */
[----:B------:R-:W-:Y:S01]  /*0250*/  LEA.HI.X.SX32 R13, R13, R36, 0x1, P0 ;  /* 0x000000240d0d7211 */ /* 0x000fe200000f0eff */
[----:B------:R1:W3:Y:S01]  /*0260*/  LDG.E.U16 R28, [R14.64] ;  /* 0x000000040e1c7981 */ /* 0x0002e2000c1e1500 */
[----:B0-----:R-:W-:-:S02]  /*0270*/  LEA R6, P0, R16, R34, 0x1 ;  /* 0x0000002210067211 */ /* 0x001fc400078008ff */
[----:B------:R-:W-:Y:S01]  /*0280*/  LEA R17, R38, R5, 0x1 ;  /* 0x0000000526117211 */ /* 0x000fe200078e08ff */
[----:B------:R0:W5:Y:S01]  /*0290*/  LDG.E.U16 R25, [R12.64] ;  /* 0x000000040c197981 */ /* 0x000162000c1e1500 */
[----:B------:R-:W-:Y:S02]  /*02a0*/  LEA.HI.X.SX32 R7, R16, R36, 0x1, P0 ;  /* 0x0000002410077211 */ /* 0x000fe400000f0eff */
[C---:B----4-:R-:W-:Y:S02]  /*02b0*/  LEA R8, P0, R5.reuse, R34, 0x1 ;  /* 0x0000002205087211 */ /* 0x050fe400078008ff */
[C---:B------:R-:W-:Y:S01]  /*02c0*/  LEA R16, R38.reuse, R17, 0x1 ;  /* 0x0000001126107211 */ /* 0x040fe200078e08ff */
[----:B------:R4:W5:Y:S01]  /*02d0*/  LDG.E.U16 R27, [R6.64] ;  /* 0x00000004061b7981 */ /* 0x000962000c1e1500 */
[----:B------:R-:W-:Y:S02]  /*02e0*/  LEA.HI.X.SX32 R9, R5, R36, 0x1, P0 ;  /* 0x0000002405097211 */ /* 0x000fe400000f0eff */
[----:B------:R-:W-:-:S02]  /*02f0*/  LEA R5, R38, R16, 0x1 ;  /* 0x0000001026057211 */ /* 0x000fc400078e08ff */
[C---:B-1----:R-:W-:Y:S01]  /*0300*/  LEA R10, P0, R17.reuse, R34, 0x1 ;  /* 0x00000022110a7211 */ /* 0x042fe200078008ff */
[----:B------:R1:W5:Y:S01]  /*0310*/  LDG.E.U16 R30, [R8.64] ;  /* 0x00000004081e7981 */ /* 0x000362000c1e1500 */
[C---:B------:R-:W-:Y:S02]  /*0320*/  LEA R21, R38.reuse, R5, 0x1 ;  /* 0x0000000526157211 */ /* 0x040fe400078e08ff */
[----:B------:R-:W-:Y:S02]  /*0330*/  LEA.HI.X.SX32 R11, R17, R36, 0x1, P0 ;  /* 0x00000024110b7211 */ /* 0x000fe400000f0eff */
[----:B------:R-:W-:Y:S02]  /*0340*/  LEA R22, R38, R21, 0x1 ;  /* 0x0000001526167211 */ /* 0x000fe400078e08ff */
[-C--:B0-----:R-:W-:Y:S01]  /*0350*/  LEA R12, P1, R16, R34.reuse, 0x1 ;  /* 0x00000022100c7211 */ /* 0x081fe200078208ff */
[----:B------:R0:W5:Y:S01]  /*0360*/  LDG.E.U16 R29, [R10.64] ;  /* 0x000000040a1d7981 */ /* 0x000162000c1e1500 */
[----:B------:R-:W-:-:S02]  /*0370*/  LEA R14, P0, R5, R34, 0x1 ;  /* 0x00000022050e7211 */ /* 0x000fc400078008ff */
[----:B------:R-:W-:Y:S02]  /*0380*/  LEA R17, R38, R22, 0x1 ;  /* 0x0000001626117211 */ /* 0x000fe400078e08ff */
[-C--:B------:R-:W-:Y:S02]  /*0390*/  LEA.HI.X.SX32 R13, R16, R36.reuse, 0x1, P1 ;  /* 0x00000024100d7211 */ /* 0x080fe400008f0eff */
[----:B------:R-:W-:Y:S02]  /*03a0*/  LEA.HI.X.SX32 R15, R5, R36, 0x1, P0 ;  /* 0x00000024050f7211 */ /* 0x000fe400000f0eff */
[C---:B------:R-:W-:Y:S01]  /*03b0*/  LEA R16, P0, R17.reuse, R34, 0x1 ;  /* 0x0000002211107211 */ /* 0x040fe200078008ff */
[----:B------:R0:W5:Y:S01]  /*03c0*/  LDG.E.U16 R32, [R12.64] ;  /* 0x000000040c207981 */ /* 0x000162000c1e1500 */
[----:B------:R-:W-:Y:S02]  /*03d0*/  LEA R5, R38, R17, 0x1 ;  /* 0x0000001126057211 */ /* 0x000fe400078e08ff */
[----:B------:R-:W-:Y:S01]  /*03e0*/  LEA.HI.X.SX32 R17, R17, R36, 0x1, P0 ;  /* 0x0000002411117211 */ /* 0x000fe200000f0eff */
[----:B------:R0:W5:Y:S01]  /*03f0*/  LDG.E.U16 R15, [R14.64] ;  /* 0x000000040e0f7981 */ /* 0x000162000c1e1500 */
[----:B------:R-:W-:-:S02]  /*0400*/  LEA R18, P1, R5, R34, 0x1 ;  /* 0x0000002205127211 */ /* 0x000fc400078208ff */
[----:B----4-:R-:W-:Y:S01]  /*0410*/  LEA R6, P0, R21, R34, 0x1 ;  /* 0x0000002215067211 */ /* 0x010fe200078008ff */
[----:B------:R4:W5:Y:S01]  /*0420*/  LDG.E.U16 R16, [R16.64] ;  /* 0x0000000410107981 */ /* 0x000962000c1e1500 */
[----:B-1----:R-:W-:Y:S02]  /*0430*/  LEA R9, R38, R5, 0x1 ;  /* 0x0000000526097211 */ /* 0x002fe400078e08ff */
[-C--:B------:R-:W-:Y:S02]  /*0440*/  LEA.HI.X.SX32 R19, R5, R36.reuse, 0x1, P1 ;  /* 0x0000002405137211 */ /* 0x080fe400008f0eff */
[----:B------:R-:W-:Y:S02]  /*0450*/  LEA.HI.X.SX32 R7, R21, R36, 0x1, P0 ;  /* 0x0000002415077211 */ /* 0x000fe400000f0eff */
[-C--:B0-----:R-:W-:Y:S02]  /*0460*/  LEA R10, P1, R9, R34.reuse, 0x1 ;  /* 0x00000022090a7211 */ /* 0x081fe400078208ff */
[----:B------:R-:W-:Y:S01]  /*0470*/  LEA R8, P0, R22, R34, 0x1 ;  /* 0x0000002216087211 */ /* 0x000fe200078008ff */
[----:B------:R0:W5:Y:S01]  /*0480*/  LDG.E.U16 R19, [R18.64] ;  /* 0x0000000412137981 */ /* 0x000162000c1e1500 */
[----:B------:R-:W-:-:S02]  /*0490*/  LEA R5, R38, R9, 0x1 ;  /* 0x0000000926057211 */ /* 0x000fc400078e08ff */
[-C--:B------:R-:W-:Y:S01]  /*04a0*/  LEA.HI.X.SX32 R11, R9, R36.reuse, 0x1, P1 ;  /* 0x00000024090b7211 */ /* 0x080fe200008f0eff */
[----:B------:R1:W5:Y:S01]  /*04b0*/  LDG.E.U16 R14, [R6.64] ;  /* 0x00000004060e7981 */ /* 0x000362000c1e1500 */
[----:B------:R-:W-:-:S03]  /*04c0*/  LEA.HI.X.SX32 R9, R22, R36, 0x1, P0 ;  /* 0x0000002416097211 */ /* 0x000fc600000f0eff */
[----:B------:R-:W5:Y:S04]  /*04d0*/  LDG.E.U16 R10, [R10.64] ;  /* 0x000000040a0a7981 */ /* 0x000f68000c1e1500 */
[----:B------:R0:W5:Y:S01]  /*04e0*/  LDG.E.U16 R9, [R8.64] ;  /* 0x0000000408097981 */ /* 0x000162000c1e1500 */
[----:B------:R-:W-:-:S04]  /*04f0*/  LEA R12, P1, R5, R34, 0x1 ;  /* 0x00000022050c7211 */ /* 0x000fc800078208ff */
[----:B------:R-:W-:-:S06]  /*0500*/  LEA.HI.X.SX32 R13, R5, R36, 0x1, P1 ;  /* 0x00000024050d7211 */ /* 0x000fcc00008f0eff */
[----:B------:R1:W5:Y:S01]  /*0510*/  LDG.E.U16 R13, [R12.64] ;  /* 0x000000040c0d7981 */ /* 0x000362000c1e1500 */
[----:B------:R-:W-:Y:S02]  /*0520*/  SHF.R.S32.HI R5, RZ, 0x7, R0 ;  /* 0x00000007ff057819 */ /* 0x000fe40000011400 */
[----:B0-----:R-:W-:Y:S02]  /*0530*/  SHF.L.U32 R18, R20, 0x1, RZ ;  /* 0x0000000114127819 */ /* 0x001fe400000006ff */
[----:B------:R-:W-:-:S04]  /*0540*/  SGXT R5, R5, 0x1 ;  /* 0x000000010505781a */ /* 0x000fc80000000200 */
[----:B------:R-:W-:-:S04]  /*0550*/  LOP3.LUT R5, R18, 0x110, R5, 0x78, !PT ;  /* 0x0000011012057812 */ /* 0x000fc800078e7805 */
[C---:B-1----:R-:W-:Y:S02]  /*0560*/  LOP3.LUT R6, R5.reuse, 0x20, RZ, 0x3c, !PT ;  /* 0x0000002005067812 */ /* 0x042fe400078e3cff */
[C---:B------:R-:W-:Y:S02]  /*0570*/  LOP3.LUT R7, R5.reuse, 0x40, RZ, 0x3c, !PT ;  /* 0x0000004005077812 */ /* 0x040fe400078e3cff */
[----:B------:R-:W-:Y:S02]  /*0580*/  LOP3.LUT R8, R5, 0x60, RZ, 0x3c, !PT ;  /* 0x0000006005087812 */ /* 0x000fe400078e3cff */
[----:B----4-:R-:W-:-:S04]  /*0590*/  MOV R17, 0x1 ;  /* 0x0000000100117802 */ /* 0x010fc80000000f00 */
[----:B------:R-:W-:Y:S01]  /*05a0*/  ISETP.LE.AND P0, PT, R17, c[0x0][0x1d0], PT ;  /* 0x0000740011007a0c */ /* 0x000fe20003f03270 */
[----:B------:R-:W-:Y:S01]  /*05b0*/  CS2R R132, SRZ ;  /* 0x0000000000847805 */ /* 0x000fe2000001ff00 */
[----:B------:R-:W-:Y:S01]  /*05c0*/  MOV R38, 0xff800000 ;  /* 0xff80000000267802 */ /* 0x000fe20000000f00 */
[----:B------:R-:W-:Y:S01]  /*05d0*/  CS2R R134, SRZ ;  /* 0x0000000000867805 */ /* 0x000fe2000001ff00 */
[----:B------:R-:W-:Y:S01]  /*05e0*/  MOV R12, 0x3f800000 ;  /* 0x3f800000000c7802 */ /* 0x000fe20000000f00 */
[----:B------:R-:W-:Y:S01]  /*05f0*/  CS2R R100, SRZ ;  /* 0x0000000000647805 */ /* 0x000fe2000001ff00 */
[----:B------:R-:W-:Y:S01]  /*0600*/  MOV R22, 0x3f800000 ;  /* 0x3f80000000167802 */ /* 0x000fe20000000f00 */
[----:B------:R-:W-:Y:S01]  /*0610*/  CS2R R102, SRZ ;  /* 0x0000000000667805 */ /* 0x000fe2000001ff00 */
[----:B------:R-:W-:Y:S01]  /*0620*/  MOV R44, 0xff800000 ;  /* 0xff800000002c7802 */ /* 0x000fe20000000f00 */
[----:B------:R-:W-:Y:S01]  /*0630*/  CS2R R108, SRZ ;  /* 0x00000000006c7805 */ /* 0x000fe2000001ff00 */
[----:B------:R-:W-:Y:S01]  /*0640*/  CS2R R110, SRZ ;  /* 0x00000000006e7805 */ /* 0x000fe2000001ff00 */
[----:B------:R-:W-:Y:S01]  /*0650*/  CS2R R104, SRZ ;  /* 0x0000000000687805 */ /* 0x000fe2000001ff00 */
[----:B------:R-:W-:Y:S01]  /*0660*/  CS2R R106, SRZ ;  /* 0x00000000006a7805 */ /* 0x000fe2000001ff00 */
[----:B--2---:R-:W-:Y:S04]  /*0670*/  STS.U16 [R5], R24 ;  /* 0x0000001805007388 */ /* 0x004fe80000000400 */
[----:B---3--:R-:W-:Y:S04]  /*0680*/  STS.U16 [R5+0x800], R28 ;  /* 0x0008001c05007388 */ /* 0x008fe80000000400 */
[----:B-----5:R-:W-:Y:S04]  /*0690*/  STS.U16 [R5+0x1000], R32 ;  /* 0x0010002005007388 */ /* 0x020fe80000000400 */
[----:B------:R-:W-:Y:S04]  /*06a0*/  STS.U16 [R5+0x1800], R16 ;  /* 0x0018001005007388 */ /* 0x000fe80000000400 */
[----:B------:R-:W-:Y:S04]  /*06b0*/  STS.U16 [R6+0x200], R23 ;  /* 0x0002001706007388 */ /* 0x000fe80000000400 */
[----:B------:R-:W-:Y:S04]  /*06c0*/  STS.U16 [R6+0xa00], R27 ;  /* 0x000a001b06007388 */ /* 0x000fe80000000400 */
[----:B------:R-:W-:Y:S04]  /*06d0*/  STS.U16 [R6+0x1200], R15 ;  /* 0x0012000f06007388 */ /* 0x000fe80000000400 */
[----:B------:R-:W-:Y:S04]  /*06e0*/  STS.U16 [R6+0x1a00], R19 ;  /* 0x001a001306007388 */ /* 0x000fe80000000400 */
[----:B------:R-:W-:Y:S04]  /*06f0*/  STS.U16 [R7+0x400], R26 ;  /* 0x0004001a07007388 */ /* 0x000fe80000000400 */
[----:B------:R-:W-:Y:S04]  /*0700*/  STS.U16 [R7+0xc00], R30 ;  /* 0x000c001e07007388 */ /* 0x000fe80000000400 */
[----:B------:R0:W-:Y:S04]  /*0710*/  STS.U16 [R7+0x1400], R14 ;  /* 0x0014000e07007388 */ /* 0x0001e80000000400 */
[----:B------:R-:W-:Y:S04]  /*0720*/  STS.U16 [R7+0x1c00], R10 ;  /* 0x001c000a07007388 */ /* 0x000fe80000000400 */
[----:B------:R-:W-:Y:S04]  /*0730*/  STS.U16 [R8+0x600], R25 ;  /* 0x0006001908007388 */ /* 0x000fe80000000400 */
[----:B------:R-:W-:Y:S04]  /*0740*/  STS.U16 [R8+0xe00], R29 ;  /* 0x000e001d08007388 */ /* 0x000fe80000000400 */
[----:B------:R-:W-:Y:S01]  /*0750*/  STS.U16 [R8+0x1600], R9 ;  /* 0x0016000908007388 */ /* 0x000fe20000000400 */
[----:B0-----:R-:W-:-:S02]  /*0760*/  SHF.L.U32 R14, R0, 0x1, RZ ;  /* 0x00000001000e7819 */ /* 0x001fc400000006ff */
[C---:B------:R-:W-:Y:S01]  /*0770*/  SHF.L.U32 R15, R0.reuse, 0x3, RZ ;  /* 0x00000003000f7819 */ /* 0x040fe200000006ff */
[----:B------:R0:W-:Y:S02]  /*0780*/  STS.U16 [R8+0x1e00], R13 ;  /* 0x001e000d08007388 */ /* 0x0001e40000000400 */
[----:B0-----:R-:W-:Y:S01]  /*0790*/  LOP3.LUT R13, R0, 0xe0, RZ, 0xc0, !PT ;  /* 0x000000e0000d7812 */ /* 0x001fe200078ec0ff */
[----:B------:R-:W-:Y:S05]  /*07a0*/  @!P0 BRA `(.L_x_0) ;  /* 0x000032a000008947 */ /* 0x000fea0003800000 */
[----:B------:R-:W-:Y:S01]  /*07b0*/  IMAD R20, R20, c[0x0][0x1b4], RZ ;  /* 0x00006d0014147a24 */ /* 0x000fe200078e02ff */
[----:B------:R-:W-:Y:S01]  /*07c0*/  LOP3.LUT R11, R0, 0x1f, RZ, 0xc0, !PT ;  /* 0x0000001f000b7812 */ /* 0x000fe200078ec0ff */
[C---:B------:R-:W-:Y:S01]  /*07d0*/  IMAD R10, R2.reuse, c[0x0][0x1b0], RZ ;  /* 0x00006c00020a7a24 */ /* 0x040fe200078e02ff */
[----:B------:R-:W-:Y:S01]  /*07e0*/  MOV R33, c[0x0][0x1b8] ;  /* 0x00006e0000217a02 */ /* 0x000fe20000000f00 */
[----:B------:R-:W-:Y:S01]  /*07f0*/  IMAD R9, R2, c[0x0][0x1a0], RZ ;  /* 0x0000680002097a24 */ /* 0x000fe200078e02ff */
[----:B------:R-:W-:Y:S01]  /*0800*/  SHF.L.U32 R17, R20, 0x1, RZ ;  /* 0x0000000114117819 */ /* 0x000fe200000006ff */
[----:B------:R-:W-:Y:S01]  /*0810*/  IMAD R11, R11, c[0x0][0x1a8], RZ ;  /* 0x00006a000b0b7a24 */ /* 0x000fe200078e02ff */
[----:B------:R-:W-:Y:S01]  /*0820*/  SHF.L.U32 R12, R10, 0x1, RZ ;  /* 0x000000010a0c7819 */ /* 0x000fe200000006ff */
[----:B------:R-:W-:Y:S01]  /*0830*/  IMAD.HI R19, R20, 0x2, RZ ;  /* 0x0000000214137827 */ /* 0x000fe200078e02ff */
[----:B------:R-:W-:Y:S01]  /*0840*/  LOP3.LUT R16, R14, 0x1fe, RZ, 0xc0, !PT ;  /* 0x000001fe0e107812 */ /* 0x000fe200078ec0ff */
[----:B------:R-:W-:Y:S01]  /*0850*/  CS2R R132, SRZ ;  /* 0x0000000000847805 */ /* 0x000fe2000001ff00 */
[----:B------:R-:W-:Y:S01]  /*0860*/  IADD3 R142, P0, P1, R17, c[0x0][0x170], R12 ;  /* 0x00005c00118e7a10 */ /* 0x000fe2000791e00c */
[----:B------:R-:W-:Y:S01]  /*0870*/  IMAD.HI R12, R10, 0x2, RZ ;  /* 0x000000020a0c7827 */ /* 0x000fe200078e02ff */
[----:B------:R-:W-:Y:S01]  /*0880*/  SHF.L.U32 R10, R9, 0x1, RZ ;  /* 0x00000001090a7819 */ /* 0x000fe200000006ff */
[----:B------:R-:W-:Y:S01]  /*0890*/  CS2R R134, SRZ ;  /* 0x0000000000867805 */ /* 0x000fe2000001ff00 */
[----:B------:R-:W-:Y:S01]  /*08a0*/  SHF.L.U32 R17, R11, 0x1, RZ ;  /* 0x000000010b117819 */ /* 0x000fe200000006ff */
[----:B------:R-:W-:Y:S01]  /*08b0*/  IMAD R18, R4, c[0x0][0x1b8], RZ ;  /* 0x00006e0004127a24 */ /* 0x000fe200078e02ff */
[----:B------:R-:W-:Y:S01]  /*08c0*/  SHF.R.U32.HI R21, RZ, 0x2, R0 ;  /* 0x00000002ff157819 */ /* 0x000fe20000011600 */
[----:B------:R-:W-:Y:S01]  /*08d0*/  IMAD.HI R9, R9, 0x2, RZ ;  /* 0x0000000209097827 */ /* 0x000fe200078e02ff */
[----:B------:R-:W-:Y:S01]  /*08e0*/  IADD3.X R28, R19, c[0x0][0x174], R12, P0, P1 ;  /* 0x00005d00131c7a10 */ /* 0x000fe200007e240c */
[----:B------:R-:W-:Y:S01]  /*08f0*/  CS2R R100, SRZ ;  /* 0x0000000000647805 */ /* 0x000fe2000001ff00 */
[----:B------:R-:W-:Y:S01]  /*0900*/  IADD3 R166, P0, P1, R17, c[0x0][0x168], R10 ;  /* 0x00005a0011a67a10 */ /* 0x000fe2000791e00a */
[----:B------:R-:W-:Y:S01]  /*0910*/  CS2R R102, SRZ ;  /* 0x0000000000667805 */ /* 0x000fe2000001ff00 */
[C---:B------:R-:W-:Y:S01]  /*0920*/  LEA R19, R33.reuse, R18, 0x1 ;  /* 0x0000001221137211 */ /* 0x040fe200078e08ff */
[----:B------:R-:W-:Y:S01]  /*0930*/  CS2R R108, SRZ ;  /* 0x00000000006c7805 */ /* 0x000fe2000001ff00 */
[----:B------:R-:W-:Y:S01]  /*0940*/  LOP3.LUT R10, R0, 0x7, RZ, 0xc0, !PT ;  /* 0x00000007000a7812 */ /* 0x000fe200078ec0ff */
[----:B------:R-:W-:Y:S01]  /*0950*/  CS2R R110, SRZ ;  /* 0x00000000006e7805 */ /* 0x000fe2000001ff00 */
[----:B------:R-:W-:Y:S01]  /*0960*/  LOP3.LUT R16, R16, 0x30, R21, 0x78, !PT ;  /* 0x0000003010107812 */ /* 0x000fe200078e7815 */
[----:B------:R-:W-:Y:S01]  /*0970*/  CS2R R104, SRZ ;  /* 0x0000000000687805 */ /* 0x000fe2000001ff00 */
[----:B------:R-:W-:Y:S01]  /*0980*/  LOP3.LUT R17, R14, 0x10, RZ, 0xc0, !PT ;  /* 0x000000100e117812 */ /* 0x000fe200078ec0ff */
[----:B------:R-:W-:Y:S01]  /*0990*/  IMAD R27, R10, 0x110, RZ ;  /* 0x000001100a1b7824 */ /* 0x000fe200078e02ff */
[----:B------:R-:W-:Y:S01]  /*09a0*/  SHF.L.U32 R21, R0, 0x7, RZ ;  /* 0x0000000700157819 */ /* 0x000fe200000006ff */
[----:B------:R-:W-:Y:S01]  /*09b0*/  CS2R R106, SRZ ;  /* 0x00000000006a7805 */ /* 0x000fe2000001ff00 */
[----:B------:R-:W-:-:S02]  /*09c0*/  LEA R20, R33, R19, 0x1 ;  /* 0x0000001321147211 */ /* 0x000fc400078e08ff */
[----:B------:R-:W-:Y:S02]  /*09d0*/  LOP3.LUT R22, R17, 0xe0, R0, 0xf8, !PT ;  /* 0x000000e011167812 */ /* 0x000fe400078ef800 */
[----:B------:R-:W-:Y:S02]  /*09e0*/  LOP3.LUT R17, R21, 0x800, RZ, 0xc0, !PT ;  /* 0x0000080015117812 */ /* 0x000fe400078ec0ff */
[----:B------:R-:W-:Y:S02]  /*09f0*/  LEA R21, R33, R20, 0x1 ;  /* 0x0000001421157211 */ /* 0x000fe400078e08ff */
[----:B------:R-:W-:Y:S02]  /*0a00*/  LOP3.LUT R23, R15, 0x30, RZ, 0xc0, !PT ;  /* 0x000000300f177812 */ /* 0x000fe400078ec0ff */
[----:B------:R-:W-:Y:S02]  /*0a10*/  LOP3.LUT R24, R27, R22, RZ, 0x3c, !PT ;  /* 0x000000161b187212 */ /* 0x000fe400078e3cff */
[----:B------:R-:W-:-:S02]  /*0a20*/  LEA R22, R33, R21, 0x1 ;  /* 0x0000001521167211 */ /* 0x000fc400078e08ff */
[----:B------:R-:W-:Y:S01]  /*0a30*/  LEA R29, R10, R23, 0x6 ;  /* 0x000000170a1d7211 */ /* 0x000fe200078e30ff */
[----:B------:R-:W-:Y:S01]  /*0a40*/  IMAD.HI R10, R11, 0x2, RZ ;  /* 0x000000020b0a7827 */ /* 0x000fe200078e02ff */
[----:B------:R-:W-:Y:S02]  /*0a50*/  LEA R23, R33, R22, 0x1 ;  /* 0x0000001621177211 */ /* 0x000fe400078e08ff */
[----:B------:R-:W-:Y:S02]  /*0a60*/  IADD3 R17, R17, R24, RZ ;  /* 0x0000001811117210 */ /* 0x000fe40007ffe0ff */
[----:B------:R-:W-:Y:S02]  /*0a70*/  LEA R24, R33, R23, 0x1 ;  /* 0x0000001721187211 */ /* 0x000fe400078e08ff */
[----:B------:R-:W-:Y:S02]  /*0a80*/  IADD3.X R30, R10, c[0x0][0x16c], R9, P0, P1 ;  /* 0x00005b000a1e7a10 */ /* 0x000fe400007e2409 */
[----:B------:R-:W-:-:S02]  /*0a90*/  LEA R164, P0, R18, R142, 0x1 ;  /* 0x0000008e12a47211 */ /* 0x000fc400078008ff */
[----:B------:R-:W-:Y:S02]  /*0aa0*/  LEA R25, R33, R24, 0x1 ;  /* 0x0000001821197211 */ /* 0x000fe400078e08ff */
[----:B------:R-:W-:Y:S02]  /*0ab0*/  SHF.R.U32.HI R12, RZ, 0x5, R0 ;  /* 0x00000005ff0c7819 */ /* 0x000fe40000011600 */
[----:B------:R-:W-:Y:S02]  /*0ac0*/  LEA R158, P1, R19, R142, 0x1 ;  /* 0x0000008e139e7211 */ /* 0x000fe400078208ff */
[----:B------:R-:W-:Y:S02]  /*0ad0*/  LEA.HI.X.SX32 R165, R18, R28, 0x1, P0 ;  /* 0x0000001c12a57211 */ /* 0x000fe400000f0eff */
[----:B------:R-:W-:Y:S02]  /*0ae0*/  LEA R154, P0, R21, R142, 0x1 ;  /* 0x0000008e159a7211 */ /* 0x000fe400078008ff */
[----:B------:R-:W-:-:S02]  /*0af0*/  LEA R26, R33, R25, 0x1 ;  /* 0x00000019211a7211 */ /* 0x000fc400078e08ff */
[----:B------:R-:W-:Y:S02]  /*0b00*/  SGXT.U32 R12, R12, 0x3 ;  /* 0x000000030c0c781a */ /* 0x000fe40000000000 */
[----:B------:R-:W-:Y:S02]  /*0b10*/  LEA.HI.X.SX32 R159, R19, R28, 0x1, P1 ;  /* 0x0000001c139f7211 */ /* 0x000fe400008f0eff */
[----:B------:R-:W-:Y:S01]  /*0b20*/  LEA R152, P1, R22, R142, 0x1 ;  /* 0x0000008e16987211 */ /* 0x000fe200078208ff */
[----:B------:R-:W-:Y:S01]  /*0b30*/  IMAD R12, R12, c[0x0][0x1a4], RZ ;  /* 0x000069000c0c7a24 */ /* 0x000fe200078e02ff */
[----:B------:R-:W-:Y:S02]  /*0b40*/  LEA.HI.X.SX32 R155, R21, R28, 0x1, P0 ;  /* 0x0000001c159b7211 */ /* 0x000fe400000f0eff */
[----:B------:R-:W-:Y:S02]  /*0b50*/  LEA R21, R33, R26, 0x1 ;  /* 0x0000001a21157211 */ /* 0x000fe400078e08ff */
[----:B------:R-:W-:-:S02]  /*0b60*/  MOV R31, c[0x0][0x1a4] ;  /* 0x00006900001f7a02 */ /* 0x000fc40000000f00 */
[----:B------:R-:W-:Y:S02]  /*0b70*/  LEA.HI.X.SX32 R153, R22, R28, 0x1, P1 ;  /* 0x0000001c16997211 */ /* 0x000fe400008f0eff */
[----:B------:R-:W-:Y:S02]  /*0b80*/  LEA R150, P0, R23, R142, 0x1 ;  /* 0x0000008e17967211 */ /* 0x000fe400078008ff */
[----:B------:R-:W-:Y:S02]  /*0b90*/  LEA R22, R33, R21, 0x1 ;  /* 0x0000001521167211 */ /* 0x000fe400078e08ff */
[----:B------:R-:W-:Y:S02]  /*0ba0*/  LEA R9, R31, R12, 0x3 ;  /* 0x0000000c1f097211 */ /* 0x000fe400078e18ff */
[----:B------:R-:W-:Y:S02]  /*0bb0*/  LEA R148, P1, R24, R142, 0x1 ;  /* 0x0000008e18947211 */ /* 0x000fe400078208ff */
[----:B------:R-:W-:-:S02]  /*0bc0*/  LEA.HI.X.SX32 R151, R23, R28, 0x1, P0 ;  /* 0x0000001c17977211 */ /* 0x000fc400000f0eff */
[----:B------:R-:W-:Y:S02]  /*0bd0*/  LEA R23, R33, R22, 0x1 ;  /* 0x0000001621177211 */ /* 0x000fe400078e08ff */
[----:B------:R-:W-:Y:S02]  /*0be0*/  LEA R10, R31, R9, 0x3 ;  /* 0x000000091f0a7211 */ /* 0x000fe400078e18ff */
[----:B------:R-:W-:Y:S02]  /*0bf0*/  LEA.HI.X.SX32 R149, R24, R28, 0x1, P1 ;  /* 0x0000001c18957211 */ /* 0x000fe400008f0eff */
[----:B------:R-:W-:Y:S02]  /*0c00*/  LEA R146, P0, R25, R142, 0x1 ;  /* 0x0000008e19927211 */ /* 0x000fe400078008ff */
[----:B------:R-:W-:Y:S02]  /*0c10*/  LEA R24, R33, R23, 0x1 ;  /* 0x0000001721187211 */ /* 0x000fe400078e08ff */
[----:B------:R-:W-:-:S02]  /*0c20*/  LEA R11, R31, R10, 0x3 ;  /* 0x0000000a1f0b7211 */ /* 0x000fc400078e18ff */
[----:B------:R-:W-:Y:S02]  /*0c30*/  LEA R144, P1, R26, R142, 0x1 ;  /* 0x0000008e1a907211 */ /* 0x000fe400078208ff */
[----:B------:R-:W-:Y:S02]  /*0c40*/  LEA.HI.X.SX32 R147, R25, R28, 0x1, P0 ;  /* 0x0000001c19937211 */ /* 0x000fe400000f0eff */
[----:B------:R-:W-:Y:S02]  /*0c50*/  LEA R25, R33, R24, 0x1 ;  /* 0x0000001821197211 */ /* 0x000fe400078e08ff */
[----:B------:R-:W-:Y:S02]  /*0c60*/  LEA R156, P2, R20, R142, 0x1 ;  /* 0x0000008e149c7211 */ /* 0x000fe400078408ff */
[----:B------:R-:W-:Y:S02]  /*0c70*/  LEA R18, R31, R11, 0x3 ;  /* 0x0000000b1f127211 */ /* 0x000fe400078e18ff */
[----:B------:R-:W-:-:S02]  /*0c80*/  LEA.HI.X.SX32 R145, R26, R28, 0x1, P1 ;  /* 0x0000001c1a917211 */ /* 0x000fc400008f0eff */
[----:B------:R-:W-:Y:S02]  /*0c90*/  LEA R38, P0, R21, R142, 0x1 ;  /* 0x0000008e15267211 */ /* 0x000fe400078008ff */
[----:B------:R-:W-:Y:S02]  /*0ca0*/  LEA R26, R33, R25, 0x1 ;  /* 0x00000019211a7211 */ /* 0x000fe400078e08ff */
[----:B------:R-:W-:Y:S02]  /*0cb0*/  LEA.HI.X.SX32 R157, R20, R28, 0x1, P2 ;  /* 0x0000001c149d7211 */ /* 0x000fe400010f0eff */
[-C--:B------:R-:W-:Y:S02]  /*0cc0*/  LEA R40, P1, R22, R142.reuse, 0x1 ;  /* 0x0000008e16287211 */ /* 0x080fe400078208ff */
[----:B------:R-:W-:Y:S02]  /*0cd0*/  LEA R42, P2, R23, R142, 0x1 ;  /* 0x0000008e172a7211 */ /* 0x000fe400078408ff */
[----:B------:R-:W-:-:S02]  /*0ce0*/  LEA R19, R31, R18, 0x3 ;  /* 0x000000121f137211 */ /* 0x000fc400078e18ff */
[----:B------:R-:W-:Y:S02]  /*0cf0*/  LEA.HI.X.SX32 R39, R21, R28, 0x1, P0 ;  /* 0x0000001c15277211 */ /* 0x000fe400000f0eff */
[----:B------:R-:W-:Y:S01]  /*0d00*/  LEA R21, R33, R26, 0x1 ;  /* 0x0000001a21157211 */ /* 0x000fe200078e08ff */
[----:B------:R-:W-:Y:S01]  /*0d10*/  IMAD R20, R31, 0x8, R19 ;  /* 0x000000081f147824 */ /* 0x000fe200078e0213 */
[-C--:B------:R-:W-:Y:S02]  /*0d20*/  LEA.HI.X.SX32 R41, R22, R28.reuse, 0x1, P1 ;  /* 0x0000001c16297211 */ /* 0x080fe400008f0eff */
[----:B------:R-:W-:Y:S02]  /*0d30*/  LEA.HI.X.SX32 R43, R23, R28, 0x1, P2 ;  /* 0x0000001c172b7211 */ /* 0x000fe400010f0eff */
[-C--:B------:R-:W-:Y:S02]  /*0d40*/  LEA R136, P0, R24, R142.reuse, 0x1 ;  /* 0x0000008e18887211 */ /* 0x080fe400078008ff */
[----:B------:R-:W-:-:S02]  /*0d50*/  LEA R138, P1, R25, R142, 0x1 ;  /* 0x0000008e198a7211 */ /* 0x000fc400078208ff */
[-C--:B------:R-:W-:Y:S02]  /*0d60*/  LEA R140, P2, R26, R142.reuse, 0x1 ;  /* 0x0000008e1a8c7211 */ /* 0x080fe400078408ff */
[----:B------:R-:W-:Y:S02]  /*0d70*/  LEA R142, P3, R21, R142, 0x1 ;  /* 0x0000008e158e7211 */ /* 0x000fe400078608ff */
[-C--:B------:R-:W-:Y:S02]  /*0d80*/  LEA.HI.X.SX32 R139, R25, R28.reuse, 0x1, P1 ;  /* 0x0000001c198b7211 */ /* 0x080fe400008f0eff */
[----:B------:R-:W-:Y:S02]  /*0d90*/  LEA.HI.X.SX32 R143, R21, R28, 0x1, P3 ;  /* 0x0000001c158f7211 */ /* 0x000fe400018f0eff */
[----:B------:R-:W-:Y:S02]  /*0da0*/  LEA R21, R31, R20, 0x3 ;  /* 0x000000141f157211 */ /* 0x000fe400078e18ff */
[----:B------:R-:W-:-:S02]  /*0db0*/  LEA R198, P1, R9, R166, 0x1 ;  /* 0x000000a609c67211 */ /* 0x000fc400078208ff */
[----:B------:R-:W-:Y:S02]  /*0dc0*/  LEA R22, R31, R21, 0x3 ;  /* 0x000000151f167211 */ /* 0x000fe400078e18ff */
[-C--:B------:R-:W-:Y:S02]  /*0dd0*/  LEA.HI.X.SX32 R137, R24, R28.reuse, 0x1, P0 ;  /* 0x0000001c18897211 */ /* 0x080fe400000f0eff */
[----:B------:R-:W-:Y:S02]  /*0de0*/  LEA.HI.X.SX32 R141, R26, R28, 0x1, P2 ;  /* 0x0000001c1a8d7211 */ /* 0x000fe400010f0eff */
[-C--:B------:R-:W-:Y:S02]  /*0df0*/  LEA R200, P0, R12, R166.reuse, 0x1 ;  /* 0x000000a60cc87211 */ /* 0x080fe400078008ff */
[----:B------:R-:W-:Y:S02]  /*0e00*/  LEA R196, P2, R10, R166, 0x1 ;  /* 0x000000a60ac47211 */ /* 0x000fe400078408ff */
[----:B------:R-:W-:-:S02]  /*0e10*/  LEA.HI.X.SX32 R199, R9, R30, 0x1, P1 ;  /* 0x0000001e09c77211 */ /* 0x000fc400008f0eff */
[----:B------:R-:W-:Y:S02]  /*0e20*/  LEA R9, R31, R22, 0x3 ;  /* 0x000000161f097211 */ /* 0x000fe400078e18ff */
[-C--:B------:R-:W-:Y:S02]  /*0e30*/  LEA.HI.X.SX32 R201, R12, R30.reuse, 0x1, P0 ;  /* 0x0000001e0cc97211 */ /* 0x080fe400000f0eff */
[----:B------:R-:W-:Y:S02]  /*0e40*/  LEA.HI.X.SX32 R197, R10, R30, 0x1, P2 ;  /* 0x0000001e0ac57211 */ /* 0x000fe400010f0eff */
[----:B------:R-:W-:Y:S02]  /*0e50*/  LEA R194, P0, R11, R166, 0x1 ;  /* 0x000000a60bc27211 */ /* 0x000fe400078008ff */
[----:B------:R-:W-:Y:S02]  /*0e60*/  LEA R10, R31, R9, 0x3 ;  /* 0x000000091f0a7211 */ /* 0x000fe400078e18ff */
[----:B------:R-:W-:-:S02]  /*0e70*/  LEA.HI.X.SX32 R195, R11, R30, 0x1, P0 ;  /* 0x0000001e0bc37211 */ /* 0x000fc400000f0eff */
[----:B------:R-:W-:Y:S02]  /*0e80*/  LEA R11, R31, R10, 0x3 ;  /* 0x0000000a1f0b7211 */ /* 0x000fe400078e18ff */
[-C--:B------:R-:W-:Y:S02]  /*0e90*/  LEA R192, P1, R18, R166.reuse, 0x1 ;  /* 0x000000a612c07211 */ /* 0x080fe400078208ff */
[-C--:B------:R-:W-:Y:S02]  /*0ea0*/  LEA R190, P2, R19, R166.reuse, 0x1 ;  /* 0x000000a613be7211 */ /* 0x080fe400078408ff */
[----:B------:R-:W-:Y:S02]  /*0eb0*/  LEA R12, R31, R11, 0x3 ;  /* 0x0000000b1f0c7211 */ /* 0x000fe400078e18ff */
[----:B------:R-:W-:Y:S02]  /*0ec0*/  LEA R188, P0, R20, R166, 0x1 ;  /* 0x000000a614bc7211 */ /* 0x000fe400078008ff */
[----:B------:R-:W-:-:S02]  /*0ed0*/  LEA.HI.X.SX32 R193, R18, R30, 0x1, P1 ;  /* 0x0000001e12c17211 */ /* 0x000fc400008f0eff */
[----:B------:R-:W-:Y:S02]  /*0ee0*/  LEA.HI.X.SX32 R191, R19, R30, 0x1, P2 ;  /* 0x0000001e13bf7211 */ /* 0x000fe400010f0eff */
[----:B------:R-:W-:Y:S02]  /*0ef0*/  LEA R18, R31, R12, 0x3 ;  /* 0x0000000c1f127211 */ /* 0x000fe400078e18ff */
[-C--:B------:R-:W-:Y:S02]  /*0f00*/  LEA R186, P1, R21, R166.reuse, 0x1 ;  /* 0x000000a615ba7211 */ /* 0x080fe400078208ff */
[----:B------:R-:W-:Y:S02]  /*0f10*/  LEA R184, P2, R22, R166, 0x1 ;  /* 0x000000a616b87211 */ /* 0x000fe400078408ff */
[----:B------:R-:W-:Y:S02]  /*0f20*/  LEA.HI.X.SX32 R189, R20, R30, 0x1, P0 ;  /* 0x0000001e14bd7211 */ /* 0x000fe400000f0eff */
        /* <DEDUP_REMOVED lines=10> */
[-C--:B------:R-:W-:Y:S02]  /*0fd0*/  LEA R176, P0, R12, R166.reuse, 0x1 ;  /* 0x000000a60cb07211 */ /* 0x080fe400078008ff */
[-C--:B------:R-:W-:Y:S02]  /*0fe0*/  LEA R174, P1, R18, R166.reuse, 0x1 ;  /* 0x000000a612ae7211 */ /* 0x080fe400078208ff */
[----:B------:R-:W-:-:S02]  /*0ff0*/  LEA R172, P2, R19, R166, 0x1 ;  /* 0x000000a613ac7211 */ /* 0x000fc400078408ff */
[----:B------:R-:W-:Y:S02]  /*1000*/  LEA R166, P3, R9, R166, 0x1 ;  /* 0x000000a609a67211 */ /* 0x000fe400078608ff */
[----:B------:R-:W-:Y:S02]  /*1010*/  LOP3.LUT R20, R27, 0x30, R14, 0x78, !PT ;  /* 0x000000301b147812 */ /* 0x000fe400078e780e */
[-C--:B------:R-:W-:Y:S02]  /*1020*/  LEA.HI.X.SX32 R177, R12, R30.reuse, 0x1, P0 ;  /* 0x0000001e0cb17211 */ /* 0x080fe400000f0eff */
[-C--:B------:R-:W-:Y:S02]  /*1030*/  LEA.HI.X.SX32 R173, R19, R30.reuse, 0x1, P2 ;  /* 0x0000001e13ad7211 */ /* 0x080fe400010f0eff */
[-C--:B------:R-:W-:Y:S02]  /*1040*/  LEA.HI.X.SX32 R167, R9, R30.reuse, 0x1, P3 ;  /* 0x0000001e09a77211 */ /* 0x080fe400018f0eff */
[----:B------:R-:W-:-:S02]  /*1050*/  LEA.HI.X.SX32 R175, R18, R30, 0x1, P1 ;  /* 0x0000001e12af7211 */ /* 0x000fc400008f0eff */
[----:B------:R-:W-:Y:S02]  /*1060*/  MOV R12, 0x3f800000 ;  /* 0x3f800000000c7802 */ /* 0x000fe40000000f00 */
[----:B------:R-:W-:Y:S02]  /*1070*/  MOV R171, 0xff800000 ;  /* 0xff80000000ab7802 */ /* 0x000fe40000000f00 */
[----:B------:R-:W-:Y:S02]  /*1080*/  MOV R19, RZ ;  /* 0x000000ff00137202 */ /* 0x000fe40000000f00 */
[----:B------:R-:W-:Y:S02]  /*1090*/  MOV R9, RZ ;  /* 0x000000ff00097202 */ /* 0x000fe40000000f00 */
[----:B------:R-:W-:Y:S02]  /*10a0*/  MOV R169, 0xff800000 ;  /* 0xff80000000a97802 */ /* 0x000fe40000000f00 */
[----:B------:R-:W-:-:S02]  /*10b0*/  MOV R22, 0x3f800000 ;  /* 0x3f80000000167802 */ /* 0x000fc40000000f00 */
[----:B------:R-:W-:Y:S02]  /*10c0*/  MOV R11, RZ ;  /* 0x000000ff000b7202 */ /* 0x000fe40000000f00 */
[----:B------:R-:W-:Y:S02]  /*10d0*/  LOP3.LUT R21, R29, 0x30, R14, 0x78, !PT ;  /* 0x000000301d157812 */ /* 0x000fe400078e780e */
[----:B------:R-:W-:Y:S02]  /*10e0*/  LOP3.LUT R10, R20, 0x40, RZ, 0x3c, !PT ;  /* 0x00000040140a7812 */ /* 0x000fe400078e3cff */
.L_x_2:
[----:B------:R-:W-:-:S04]  /*10f0*/  IMAD.WIDE R24, R19, 0x2, R200 ;  /* 0x0000000213187825 */ /* 0x000fc800078e02c8 */
[C---:B------:R-:W-:Y:S01]  /*1100*/  IMAD.WIDE R26, R19.reuse, 0x2, R198 ;  /* 0x00000002131a7825 */ /* 0x040fe200078e02c6 */
[----:B------:R0:W2:Y:S03]  /*1110*/  LDG.E.U16 R23, [R24.64] ;  /* 0x0000000418177981 */ /* 0x0000a6000c1e1500 */
[C---:B------:R-:W-:Y:S01]  /*1120*/  IMAD.WIDE R28, R19.reuse, 0x2, R196 ;  /* 0x00000002131c7825 */ /* 0x040fe200078e02c4 */
[----:B------:R1:W3:Y:S03]  /*1130*/  LDG.E.U16 R51, [R26.64] ;  /* 0x000000041a337981 */ /* 0x0002e6000c1e1500 */
[C---:B------:R-:W-:Y:S01]  /*1140*/  IMAD.WIDE R30, R19.reuse, 0x2, R194 ;  /* 0x00000002131e7825 */ /* 0x040fe200078e02c2 */
[----:B------:R4:W5:Y:S03]  /*1150*/  LDG.E.U16 R53, [R28.64] ;  /* 0x000000041c357981 */ /* 0x000966000c1e1500 */
[C---:B------:R-:W-:Y:S01]  /*1160*/  IMAD.WIDE R32, R19.reuse, 0x2, R192 ;  /* 0x0000000213207825 */ /* 0x040fe200078e02c0 */
[----:B------:R1:W5:Y:S03]  /*1170*/  LDG.E.U16 R55, [R30.64] ;  /* 0x000000041e377981 */ /* 0x000366000c1e1500 */
[C---:B------:R-:W-:Y:S01]  /*1180*/  IMAD.WIDE R34, R19.reuse, 0x2, R190 ;  /* 0x0000000213227825 */ /* 0x040fe200078e02be */
[----:B------:R1:W5:Y:S03]  /*1190*/  LDG.E.U16 R57, [R32.64] ;  /* 0x0000000420397981 */ /* 0x000366000c1e1500 */
[C---:B0-----:R-:W-:Y:S01]  /*11a0*/  IMAD.WIDE R24, R19.reuse, 0x2, R188 ;  /* 0x0000000213187825 */ /* 0x041fe200078e02bc */
[----:B------:R0:W5:Y:S03]  /*11b0*/  LDG.E.U16 R59, [R34.64] ;  /* 0x00000004223b7981 */ /* 0x000166000c1e1500 */
[----:B------:R-:W-:-:S02]  /*11c0*/  IMAD.WIDE R36, R19, 0x2, R186 ;  /* 0x0000000213247825 */ /* 0x000fc400078e02ba */
[----:B------:R-:W5:Y:S02]  /*11d0*/  LDG.E.U16 R25, [R24.64] ;  /* 0x0000000418197981 */ /* 0x000f64000c1e1500 */
[C---:B------:R-:W-:Y:S02]  /*11e0*/  IMAD.WIDE R44, R19.reuse, 0x2, R184 ;  /* 0x00000002132c7825 */ /* 0x040fe400078e02b8 */
[----:B------:R-:W5:Y:S02]  /*11f0*/  LDG.E.U16 R37, [R36.64] ;  /* 0x0000000424257981 */ /* 0x000f64000c1e1500 */
[C---:B------:R-:W-:Y:S02]  /*1200*/  IMAD.WIDE R46, R19.reuse, 0x2, R182 ;  /* 0x00000002132e7825 */ /* 0x040fe400078e02b6 */
[----:B------:R-:W5:Y:S02]  /*1210*/  LDG.E.U16 R45, [R44.64] ;  /* 0x000000042c2d7981 */ /* 0x000f64000c1e1500 */
[----:B-1----:R-:W-:-:S02]  /*1220*/  IMAD.WIDE R26, R19, 0x2, R178 ;  /* 0x00000002131a7825 */ /* 0x002fc400078e02b2 */
[----:B------:R-:W5:Y:S02]  /*1230*/  LDG.E.U16 R47, [R46.64] ;  /* 0x000000042e2f7981 */ /* 0x000f64000c1e1500 */
[C---:B----4-:R-:W-:Y:S02]  /*1240*/  IMAD.WIDE R28, R19.reuse, 0x2, R176 ;  /* 0x00000002131c7825 */ /* 0x050fe400078e02b0 */
[----:B------:R-:W4:Y:S02]  /*1250*/  LDG.E.U16 R27, [R26.64] ;  /* 0x000000041a1b7981 */ /* 0x000f24000c1e1500 */
[C---:B------:R-:W-:Y:S02]  /*1260*/  IMAD.WIDE R30, R19.reuse, 0x2, R174 ;  /* 0x00000002131e7825 */ /* 0x040fe400078e02ae */
[----:B------:R-:W4:Y:S02]  /*1270*/  LDG.E.U16 R29, [R28.64] ;  /* 0x000000041c1d7981 */ /* 0x000f24000c1e1500 */
[----:B------:R-:W-:-:S02]  /*1280*/  IMAD.WIDE R32, R19, 0x2, R172 ;  /* 0x0000000213207825 */ /* 0x000fc400078e02ac */
[----:B------:R-:W4:Y:S02]  /*1290*/  LDG.E.U16 R31, [R30.64] ;  /* 0x000000041e1f7981 */ /* 0x000f24000c1e1500 */
[C---:B0-----:R-:W-:Y:S02]  /*12a0*/  IMAD.WIDE R34, R19.reuse, 0x2, R166 ;  /* 0x0000000213227825 */ /* 0x041fe400078e02a6 */
[----:B------:R-:W4:Y:S02]  /*12b0*/  LDG.E.U16 R33, [R32.64] ;  /* 0x0000000420217981 */ /* 0x000f24000c1e1500 */
[----:B------:R-:W-:Y:S02]  /*12c0*/  IMAD.WIDE R48, R19, 0x2, R180 ;  /* 0x0000000213307825 */ /* 0x000fe400078e02b4 */
[----:B------:R-:W4:Y:S04]  /*12d0*/  LDG.E.U16 R35, [R34.64] ;  /* 0x0000000422237981 */ /* 0x000f28000c1e1500 */
[----:B------:R-:W4:Y:S04]  /*12e0*/  LDG.E.U16 R61, [R48.64] ;  /* 0x00000004303d7981 */ /* 0x000f28000c1e1500 */
[----:B------:R-:W-:Y:S01]  /*12f0*/  BAR.SYNC.DEFER_BLOCKING 0x0 ;  /* 0x0000000000007b1d */ /* 0x000fe20000010000 */
[----:B------:R-:W-:-:S05]  /*1300*/  IMAD.WIDE R206, R9, 0x2, R40 ;  /* 0x0000000209ce7825 */ /* 0x000fca00078e0228 */
[----:B--2---:R-:W-:Y:S04]  /*1310*/  STS.U16 [R16+0x2000], R23 ;  /* 0x0020001710007388 */ /* 0x004fe80000000400 */
        /* <DEDUP_REMOVED lines=9> */
[----:B----4-:R-:W-:Y:S04]  /*13b0*/  STS.U16 [R16+0x3600], R27 ;  /* 0x0036001b10007388 */ /* 0x010fe80000000400 */
[----:B------:R-:W-:Y:S04]  /*13c0*/  STS.U16 [R16+0x3800], R29 ;  /* 0x0038001d10007388 */ /* 0x000fe80000000400 */
[----:B------:R-:W-:Y:S04]  /*13d0*/  STS.U16 [R16+0x3a00], R31 ;  /* 0x003a001f10007388 */ /* 0x000fe80000000400 */
[----:B------:R-:W-:Y:S04]  /*13e0*/  STS.U16 [R16+0x3c00], R33 ;  /* 0x003c002110007388 */ /* 0x000fe80000000400 */
[----:B------:R-:W-:Y:S04]  /*13f0*/  STS.U16 [R16+0x3e00], R35 ;  /* 0x003e002310007388 */ /* 0x000fe80000000400 */
[----:B------:R-:W-:Y:S04]  /*1400*/  STS.U16 [R16+0x3400], R61 ;  /* 0x0034003d10007388 */ /* 0x000fe80000000400 */
[----:B------:R-:W-:Y:S06]  /*1410*/  BAR.SYNC.DEFER_BLOCKING 0x0 ;  /* 0x0000000000007b1d */ /* 0x000fec0000010000 */
[----:B------:R-:W-:Y:S04]  /*1420*/  LDSM.16.MT88.4 R48, [R17] ;  /* 0x000000001130783b */ /* 0x000fe80000004200 */
[----:B------:R-:W0:Y:S04]  /*1430*/  LDSM.16.M88.4 R116, [R21+0x2000] ;  /* 0x002000001574783b */ /* 0x000e280000000200 */
[----:B------:R-:W1:Y:S04]  /*1440*/  LDSM.16.M88.4 R112, [R21+0x2200] ;  /* 0x002200001570783b */ /* 0x000e680000000200 */
[----:B------:R-:W2:Y:S04]  /*1450*/  LDSM.16.M88.4 R60, [R21+0x2600] ;  /* 0x00260000153c783b */ /* 0x000ea80000000200 */
[----:B------:R-:W3:Y:S04]  /*1460*/  LDSM.16.M88.4 R52, [R21+0x2800] ;  /* 0x002800001534783b */ /* 0x000ee80000000200 */
[----:B------:R-:W4:Y:S04]  /*1470*/  LDSM.16.M88.4 R68, [R21+0x2400] ;  /* 0x002400001544783b */ /* 0x000f280000000200 */
[----:B------:R-:W4:Y:S04]  /*1480*/  LDSM.16.M88.4 R32, [R21+0x3000] ;  /* 0x003000001520783b */ /* 0x000f280000000200 */
[----:B------:R-:W3:Y:S04]  /*1490*/  LDSM.16.MT88.4 R24, [R17+0x1000] ;  /* 0x001000001118783b */ /* 0x000ee80000004200 */
[----:B------:R-:W4:Y:S04]  /*14a0*/  LDSM.16.M88.4 R44, [R21+0x2a00] ;  /* 0x002a0000152c783b */ /* 0x000f280000000200 */
[----:B------:R-:W4:Y:S04]  /*14b0*/  LDSM.16.M88.4 R96, [R21+0x2c00] ;  /* 0x002c00001560783b */ /* 0x000f280000000200 */
[----:B------:R-:W4:Y:S01]  /*14c0*/  LDSM.16.M88.4 R28, [R21+0x3200] ;  /* 0x00320000151c783b */ /* 0x000f220000000200 */
[C---:B0-----:R-:W-:Y:S03]  /*14d0*/  HMMA.16816.F32.BF16 R76, R48.reuse, R116, RZ ;  /* 0x00000074304c723c */ /* 0x041fe600000418ff */
[----:B------:R-:W0:Y:S04]  /*14e0*/  LDSM.16.M88.4 R92, [R21+0x2e00] ;  /* 0x002e0000155c783b */ /* 0x000e280000000200 */
[----:B------:R-:W-:Y:S01]  /*14f0*/  LDSM.16.M88.4 R124, [R21+0x3800] ;  /* 0x00380000157c783b */ /* 0x000fe20000000200 */
[----:B-1----:R-:W-:Y:S01]  /*1500*/  HMMA.16816.F32.BF16 R72, R48, R112, RZ ;  /* 0x000000703048723c */ /* 0x002fe200000418ff */
[----:B------:R-:W-:-:S02]  /*1510*/  IMAD.WIDE R208, R9, 0x2, R140 ;  /* 0x0000000209d07825 */ /* 0x000fc400078e028c */
[----:B------:R-:W5:Y:S04]  /*1520*/  LDG.E.U16 R206, [R206.64] ;  /* 0x00000004cece7981 */ /* 0x000f68000c1e1500 */
[----:B------:R-:W5:Y:S01]  /*1530*/  LDG.E.U16 R208, [R208.64] ;  /* 0x00000004d0d07981 */ /* 0x000f62000c1e1500 */
[C---:B--2---:R-:W-:Y:S08]  /*1540*/  HMMA.16816.F32.BF16 R64, R48.reuse, R60, RZ ;  /* 0x0000003c3040723c */ /* 0x044ff000000418ff */
[C---:B---3--:R-:W-:Y:S08]  /*1550*/  HMMA.16816.F32.BF16 R56, R48.reuse, R52, RZ ;  /* 0x000000343038723c */ /* 0x048ff000000418ff */
[C---:B----4-:R-:W-:Y:S08]  /*1560*/  HMMA.16816.F32.BF16 R84, R48.reuse, R68, RZ ;  /* 0x000000443054723c */ /* 0x050ff000000418ff */
[----:B------:R-:W-:Y:S08]  /*1570*/  HMMA.16816.F32.BF16 R88, R48, R32, RZ ;  /* 0x000000203058723c */ /* 0x000ff000000418ff */
[----:B------:R-:W-:Y:S01]  /*1580*/  HMMA.16816.F32.BF16 R116, R24, R118, R76 ;  /* 0x000000761874723c */ /* 0x000fe2000004184c */
[----:B------:R-:W-:Y:S07]  /*1590*/  LDSM.16.M88.4 R76, [R21+0x3600] ;  /* 0x00360000154c783b */ /* 0x000fee0000000200 */
[----:B------:R-:W-:Y:S08]  /*15a0*/  HMMA.16816.F32.BF16 R80, R48, R44, RZ ;  /* 0x0000002c3050723c */ /* 0x000ff000000418ff */
[C---:B------:R-:W-:Y:S01]  /*15b0*/  HMMA.16816.F32.BF16 R112, R24.reuse, R114, R72 ;  /* 0x000000721870723c */ /* 0x040fe20000041848 */
[----:B------:R-:W1:Y:S07]  /*15c0*/  LDSM.16.M88.4 R72, [R21+0x3400] ;  /* 0x003400001548783b */ /* 0x000e6e0000000200 */
[C---:B------:R-:W-:Y:S08]  /*15d0*/  HMMA.16816.F32.BF16 R60, R24.reuse, R62, R64 ;  /* 0x0000003e183c723c */ /* 0x040ff00000041840 */
[----:B------:R-:W-:Y:S08]  /*15e0*/  HMMA.16816.F32.BF16 R56, R24, R54, R56 ;  /* 0x000000361838723c */ /* 0x000ff00000041838 */
[C---:B------:R-:W-:Y:S08]  /*15f0*/  HMMA.16816.F32.BF16 R64, R48.reuse, R96, RZ ;  /* 0x000000603040723c */ /* 0x040ff000000418ff */
[----:B------:R-:W-:Y:S08]  /*1600*/  HMMA.16816.F32.BF16 R52, R48, R28, RZ ;  /* 0x0000001c3034723c */ /* 0x000ff000000418ff */
[----:B------:R-:W-:Y:S01]  /*1610*/  HMMA.16816.F32.BF16 R84, R24, R70, R84 ;  /* 0x000000461854723c */ /* 0x000fe20000041854 */
[----:B------:R-:W-:-:S02]  /*1620*/  FMUL R18, R116, c[0x0][0x188] ;  /* 0x0000620074127a20 */ /* 0x000fc40000400000 */
[----:B------:R-:W-:-:S05]  /*1630*/  FMUL R23, R117, c[0x0][0x188] ;  /* 0x0000620075177a20 */ /* 0x000fca0000400000 */
[----:B------:R-:W-:Y:S01]  /*1640*/  HMMA.16816.F32.BF16 R88, R24, R34, R88 ;  /* 0x000000221858723c */ /* 0x000fe20000041858 */
[----:B------:R-:W2:Y:S01]  /*1650*/  LDSM.16.M88.4 R32, [R21+0x3c00] ;  /* 0x003c00001520783b */ /* 0x000ea20000000200 */
[----:B------:R-:W-:Y:S01]  /*1660*/  FMUL R36, R112, c[0x0][0x188] ;  /* 0x0000620070247a20 */ /* 0x000fe20000400000 */
[----:B------:R-:W-:-:S05]  /*1670*/  FMNMX R23, R18, R23, !PT ;  /* 0x0000001712177209 */ /* 0x000fca0007800000 */
[----:B------:R-:W-:Y:S01]  /*1680*/  HMMA.16816.F32.BF16 R80, R24, R46, R80 ;  /* 0x0000002e1850723c */ /* 0x000fe20000041850 */
[----:B------:R-:W-:Y:S01]  /*1690*/  FMUL R18, R113, c[0x0][0x188] ;  /* 0x0000620071127a20 */ /* 0x000fe20000400000 */
[----:B------:R-:W-:-:S06]  /*16a0*/  FMNMX R37, R36, R23, !PT ;  /* 0x0000001724257209 */ /* 0x000fcc0007800000 */
[----:B0-----:R-:W-:Y:S01]  /*16b0*/  HMMA.16816.F32.BF16 R44, R48, R92, RZ ;  /* 0x0000005c302c723c */ /* 0x001fe200000418ff */
[----:B------:R-:W-:-:S07]  /*16c0*/  FMUL R23, R84, c[0x0][0x188] ;  /* 0x0000620054177a20 */ /* 0x000fce0000400000 */
[----:B------:R-:W-:Y:S01]  /*16d0*/  HMMA.16816.F32.BF16 R96, R24, R98, R64 ;  /* 0x000000621860723c */ /* 0x000fe20000041840 */
[----:B------:R-:W0:Y:S01]  /*16e0*/  LDSM.16.M88.4 R64, [R21+0x3a00] ;  /* 0x003a00001540783b */ /* 0x000e220000000200 */
[----:B------:R-:W-:-:S06]  /*16f0*/  FMNMX R36, R18, R37, !PT ;  /* 0x0000002512247209 */ /* 0x000fcc0007800000 */
[----:B------:R-:W-:Y:S01]  /*1700*/  HMMA.16816.F32.BF16 R52, R24, R30, R52 ;  /* 0x0000001e1834723c */ /* 0x000fe20000041834 */
[----:B------:R-:W3:Y:S01]  /*1710*/  LDSM.16.M88.4 R28, [R21+0x3e00] ;  /* 0x003e0000151c783b */ /* 0x000ee20000000200 */
[----:B------:R-:W-:Y:S01]  /*1720*/  FMUL R18, R85, c[0x0][0x188] ;  /* 0x0000620055127a20 */ /* 0x000fe20000400000 */
[----:B------:R-:W-:Y:S01]  /*1730*/  FMNMX R37, R23, R36, !PT ;  /* 0x0000002417257209 */ /* 0x000fe20007800000 */
[----:B------:R-:W-:-:S03]  /*1740*/  FMUL R23, R60, c[0x0][0x188] ;  /* 0x000062003c177a20 */ /* 0x000fc60000400000 */
[----:B------:R-:W-:Y:S01]  /*1750*/  FMNMX R36, R18, R37, !PT ;  /* 0x0000002512247209 */ /* 0x000fe20007800000 */
[----:B------:R-:W-:-:S03]  /*1760*/  FMUL R18, R61, c[0x0][0x188] ;  /* 0x000062003d127a20 */ /* 0x000fc60000400000 */
[----:B------:R-:W-:Y:S01]  /*1770*/  FMNMX R37, R23, R36, !PT ;  /* 0x0000002417257209 */ /* 0x000fe20007800000 */
[----:B------:R-:W-:Y:S01]  /*1780*/  HMMA.16816.F32.BF16 R92, R24, R94, R44 ;  /* 0x0000005e185c723c */ /* 0x000fe2000004182c */
[----:B------:R-:W-:Y:S02]  /*1790*/  FMUL R23, R56, c[0x0][0x188] ;  /* 0x0000620038177a20 */ /* 0x000fe40000400000 */
[----:B------:R-:W-:Y:S01]  /*17a0*/  FMNMX R36, R18, R37, !PT ;  /* 0x0000002512247209 */ /* 0x000fe20007800000 */
[----:B------:R-:W-:-:S04]  /*17b0*/  FMUL R18, R57, c[0x0][0x188] ;  /* 0x0000620039127a20 */ /* 0x000fc80000400000 */
[----:B-1----:R-:W-:Y:S01]  /*17c0*/  HMMA.16816.F32.BF16 R160, R48, R72, RZ ;  /* 0x0000004830a0723c */ /* 0x002fe200000418ff */
[----:B------:R-:W-:Y:S01]  /*17d0*/  FMNMX R37, R23, R36, !PT ;  /* 0x0000002417257209 */ /* 0x000fe20007800000 */
[----:B------:R-:W-:-:S03]  /*17e0*/  FMUL R23, R80, c[0x0][0x188] ;  /* 0x0000620050177a20 */ /* 0x000fc60000400000 */
[----:B------:R-:W-:Y:S01]  /*17f0*/  FMNMX R36, R18, R37, !PT ;  /* 0x0000002512247209 */ /* 0x000fe20007800000 */
[----:B------:R-:W-:Y:S02]  /*1800*/  FMUL R18, R81, c[0x0][0x188] ;  /* 0x0000620051127a20 */ /* 0x000fe40000400000 */
[C---:B------:R-:W-:Y:S08]  /*1810*/  HMMA.16816.F32.BF16 R128, R48.reuse, R76, RZ ;  /* 0x0000004c3080723c */ /* 0x040ff000000418ff */
[C---:B--2---:R-:W-:Y:S07]  /*1820*/  HMMA.16816.F32.BF16 R44, R48.reuse, R32, RZ ;  /* 0x00000020302c723c */ /* 0x044fee00000418ff */
[----:B------:R-:W-:Y:S01]  /*1830*/  FMNMX R33, R23, R36, !PT ;  /* 0x0000002417217209 */ /* 0x000fe20007800000 */
[----:B------:R-:W-:Y:S01]  /*1840*/  FMUL R23, R96, c[0x0][0x188] ;  /* 0x0000620060177a20 */ /* 0x000fe20000400000 */
[----:B------:R-:W-:Y:S02]  /*1850*/  HMMA.16816.F32.BF16 R68, R48, R124, RZ ;  /* 0x0000007c3044723c */ /* 0x000fe400000418ff */
[----:B------:R-:W-:Y:S01]  /*1860*/  FMNMX R32, R18, R33, !PT ;  /* 0x0000002112207209 */ /* 0x000fe20007800000 */
[----:B------:R-:W-:-:S05]  /*1870*/  FMUL R18, R97, c[0x0][0x188] ;  /* 0x0000620061127a20 */ /* 0x000fca0000400000 */
[C---:B0-----:R-:W-:Y:S08]  /*1880*/  HMMA.16816.F32.BF16 R120, R48.reuse, R64, RZ ;  /* 0x000000403078723c */ /* 0x041ff000000418ff */
[----:B---3--:R-:W-:Y:S07]  /*1890*/  HMMA.16816.F32.BF16 R48, R48, R28, RZ ;  /* 0x0000001c3030723c */ /* 0x008fee00000418ff */
[----:B------:R-:W-:Y:S01]  /*18a0*/  FMNMX R29, R23, R32, !PT ;  /* 0x00000020171d7209 */ /* 0x000fe20007800000 */
[----:B------:R-:W-:Y:S01]  /*18b0*/  FMUL R23, R92, c[0x0][0x188] ;  /* 0x000062005c177a20 */ /* 0x000fe20000400000 */
[----:B------:R-:W-:Y:S02]  /*18c0*/  HMMA.16816.F32.BF16 R72, R24, R74, R160 ;  /* 0x0000004a1848723c */ /* 0x000fe400000418a0 */
        /* <DEDUP_REMOVED lines=8> */
[----:B------:R-:W-:-:S03]  /*1950*/  FMUL R23, R52, c[0x0][0x188] ;  /* 0x0000620034177a20 */ /* 0x000fc60000400000 */
[----:B------:R-:W-:Y:S01]  /*1960*/  FMNMX R18, R18, R29, !PT ;  /* 0x0000001d12127209 */ /* 0x000fe20007800000 */
[----:B------:R-:W-:Y:S03]  /*1970*/  HMMA.16816.F32.BF16 R68, R24, R126, R68 ;  /* 0x0000007e1844723c */ /* 0x000fe60000041844 */
[----:B------:R-:W-:Y:S01]  /*1980*/  FMNMX R37, R23, R18, !PT ;  /* 0x0000001217257209 */ /* 0x000fe20007800000 */
[----:B------:R-:W-:Y:S02]  /*1990*/  FMUL R18, R53, c[0x0][0x188] ;  /* 0x0000620035127a20 */ /* 0x000fe40000400000 */
[----:B------:R-:W-:-:S03]  /*19a0*/  FMUL R23, R72, c[0x0][0x188] ;  /* 0x0000620048177a20 */ /* 0x000fc60000400000 */
[----:B------:R-:W-:Y:S01]  /*19b0*/  FMNMX R18, R18, R37, !PT ;  /* 0x0000002512127209 */ /* 0x000fe20007800000 */
[----:B------:R-:W-:Y:S07]  /*19c0*/  HMMA.16816.F32.BF16 R64, R24, R66, R120 ;  /* 0x000000421840723c */ /* 0x000fee0000041878 */
[----:B------:R-:W-:Y:S01]  /*19d0*/  FMNMX R121, R23, R18, !PT ;  /* 0x0000001217797209 */ /* 0x000fe20007800000 */
[----:B------:R-:W-:Y:S02]  /*19e0*/  FMUL R18, R73, c[0x0][0x188] ;  /* 0x0000620049127a20 */ /* 0x000fe40000400000 */
[----:B------:R-:W-:-:S03]  /*19f0*/  FMUL R23, R76, c[0x0][0x188] ;  /* 0x000062004c177a20 */ /* 0x000fc60000400000 */
[----:B------:R-:W-:-:S04]  /*1a00*/  FMNMX R18, R18, R121, !PT ;  /* 0x0000007912127209 */ /* 0x000fc80007800000 */
[----:B------:R-:W-:Y:S01]  /*1a10*/  FMNMX R123, R23, R18, !PT ;  /* 0x00000012177b7209 */ /* 0x000fe20007800000 */
[----:B------:R-:W-:Y:S02]  /*1a20*/  FMUL R18, R77, c[0x0][0x188] ;  /* 0x000062004d127a20 */ /* 0x000fe40000400000 */
[----:B------:R-:W-:-:S03]  /*1a30*/  IMAD.WIDE R126, R9, 0x2, R154 ;  /* 0x00000002097e7825 */ /* 0x000fc600078e029a */
[----:B------:R-:W-:Y:S01]  /*1a40*/  FMNMX R18, R18, R123, !PT ;  /* 0x0000007b12127209 */ /* 0x000fe20007800000 */
[----:B------:R-:W-:Y:S01]  /*1a50*/  FMUL R23, R68, c[0x0][0x188] ;  /* 0x0000620044177a20 */ /* 0x000fe20000400000 */
[----:B------:R0:W2:Y:S01]  /*1a60*/  LDG.E.U16 R121, [R126.64] ;  /* 0x000000047e797981 */ /* 0x0000a2000c1e1500 */
[C---:B------:R-:W-:Y:S01]  /*1a70*/  IMAD.WIDE R28, R9.reuse, 0x2, R164 ;  /* 0x00000002091c7825 */ /* 0x040fe200078e02a4 */
[C---:B------:R-:W-:Y:S03]  /*1a80*/  HMMA.16816.F32.BF16 R44, R24.reuse, R34, R44 ;  /* 0x00000022182c723c */ /* 0x040fe6000004182c */
[----:B------:R-:W-:Y:S01]  /*1a90*/  IMAD.WIDE R36, R9, 0x2, R156 ;  /* 0x0000000209247825 */ /* 0x000fe200078e029c */
[----:B------:R1:W3:Y:S01]  /*1aa0*/  LDG.E.U16 R124, [R28.64] ;  /* 0x000000041c7c7981 */ /* 0x0002e2000c1e1500 */
[----:B0-----:R-:W-:Y:S02]  /*1ab0*/  FMNMX R127, R23, R18, !PT ;  /* 0x00000012177f7209 */ /* 0x001fe40007800000 */
[----:B------:R-:W-:Y:S01]  /*1ac0*/  FMUL R18, R69, c[0x0][0x188] ;  /* 0x0000620045127a20 */ /* 0x000fe20000400000 */
[----:B------:R-:W-:Y:S01]  /*1ad0*/  HMMA.16816.F32.BF16 R48, R24, R30, R48 ;  /* 0x0000001e1830723c */ /* 0x000fe20000041830 */
[----:B------:R-:W-:Y:S01]  /*1ae0*/  FMUL R23, R64, c[0x0][0x188] ;  /* 0x0000620040177a20 */ /* 0x000fe20000400000 */
[----:B------:R0:W4:Y:S02]  /*1af0*/  LDG.E.U16 R120, [R36.64] ;  /* 0x0000000424787981 */ /* 0x000124000c1e1500 */
[----:B------:R-:W-:Y:S01]  /*1b00*/  FMNMX R18, R18, R127, !PT ;  /* 0x0000007f12127209 */ /* 0x000fe20007800000 */
[----:B-1----:R-:W-:-:S03]  /*1b10*/  IMAD.WIDE R28, R9, 0x2, R150 ;  /* 0x00000002091c7825 */ /* 0x002fc600078e0296 */
[----:B------:R-:W-:Y:S01]  /*1b20*/  FMNMX R25, R23, R18, !PT ;  /* 0x0000001217197209 */ /* 0x000fe20007800000 */
[----:B------:R-:W-:Y:S01]  /*1b30*/  IMAD.WIDE R32, R9, 0x2, R158 ;  /* 0x0000000209207825 */ /* 0x000fe200078e029e */
[----:B------:R1:W2:Y:S03]  /*1b40*/  LDG.E.U16 R123, [R28.64] ;  /* 0x000000041c7b7981 */ /* 0x0002a6000c1e1500 */
[----:B------:R-:W-:Y:S01]  /*1b50*/  FMUL R18, R65, c[0x0][0x188] ;  /* 0x0000620041127a20 */ /* 0x000fe20000400000 */
[----:B------:R0:W2:Y:S01]  /*1b60*/  LDG.E.U16 R125, [R32.64] ;  /* 0x00000004207d7981 */ /* 0x0000a2000c1e1500 */
[----:B------:R-:W-:-:S04]  /*1b70*/  IMAD.WIDE R128, R9, 0x2, R152 ;  /* 0x0000000209807825 */ /* 0x000fc800078e0298 */
[C---:B------:R-:W-:Y:S01]  /*1b80*/  IMAD.WIDE R130, R9.reuse, 0x2, R136 ;  /* 0x0000000209827825 */ /* 0x040fe200078e0288 */
[----:B------:R-:W-:Y:S01]  /*1b90*/  FMNMX R18, R18, R25, !PT ;  /* 0x0000001912127209 */ /* 0x000fe20007800000 */
[----:B------:R1:W2:Y:S02]  /*1ba0*/  LDG.E.U16 R122, [R128.64] ;  /* 0x00000004807a7981 */ /* 0x0002a4000c1e1500 */
[C---:B------:R-:W-:Y:S02]  /*1bb0*/  IMAD.WIDE R34, R9.reuse, 0x2, R144 ;  /* 0x0000000209227825 */ /* 0x040fe400078e0290 */
[----:B------:R5:W4:Y:S02]  /*1bc0*/  LDG.E.U16 R130, [R130.64] ;  /* 0x0000000482827981 */ /* 0x000b24000c1e1500 */
[----:B0-----:R-:W-:-:S04]  /*1bd0*/  IMAD.WIDE R36, R9, 0x2, R38 ;  /* 0x0000000209247825 */ /* 0x001fc800078e0226 */
[C---:B-1----:R-:W-:Y:S01]  /*1be0*/  IMAD.WIDE R28, R9.reuse, 0x2, R138 ;  /* 0x00000002091c7825 */ /* 0x042fe200078e028a */
[----:B------:R0:W4:Y:S03]  /*1bf0*/  LDG.E.U16 R128, [R34.64] ;  /* 0x0000000422807981 */ /* 0x000126000c1e1500 */
[C---:B------:R-:W-:Y:S01]  /*1c00*/  IMAD.WIDE R32, R9.reuse, 0x2, R148 ;  /* 0x0000000209207825 */ /* 0x040fe200078e0294 */
[----:B------:R-:W4:Y:S03]  /*1c10*/  LDG.E.U16 R127, [R36.64] ;  /* 0x00000004247f7981 */ /* 0x000f26000c1e1500 */
[C---:B------:R-:W-:Y:S01]  /*1c20*/  IMAD.WIDE R24, R9.reuse, 0x2, R146 ;  /* 0x0000000209187825 */ /* 0x040fe200078e0292 */
[----:B------:R1:W4:Y:S03]  /*1c30*/  LDG.E.U16 R129, [R28.64] ;  /* 0x000000041c817981 */ /* 0x000326000c1e1500 */
[C---:B------:R-:W-:Y:S01]  /*1c40*/  IMAD.WIDE R26, R9.reuse, 0x2, R42 ;  /* 0x00000002091a7825 */ /* 0x040fe200078e022a */
[----:B------:R0:W4:Y:S03]  /*1c50*/  LDG.E.U16 R126, [R32.64] ;  /* 0x00000004207e7981 */ /* 0x000126000c1e1500 */
[----:B------:R-:W-:Y:S01]  /*1c60*/  IMAD.WIDE R30, R9, 0x2, R142 ;  /* 0x00000002091e7825 */ /* 0x000fe200078e028e */
[----:B-----5:R5:W4:Y:S04]  /*1c70*/  LDG.E.U16 R131, [R24.64] ;  /* 0x0000000418837981 */ /* 0x020b28000c1e1500 */
[----:B------:R0:W4:Y:S04]  /*1c80*/  LDG.E.U16 R211, [R26.64] ;  /* 0x000000041ad37981 */ /* 0x000128000c1e1500 */
[----:B------:R1:W4:Y:S01]  /*1c90*/  LDG.E.U16 R213, [R30.64] ;  /* 0x000000041ed57981 */ /* 0x000322000c1e1500 */
[----:B------:R-:W-:-:S02]  /*1ca0*/  FMUL R23, R44, c[0x0][0x188] ;  /* 0x000062002c177a20 */ /* 0x000fc40000400000 */
[----:B-----5:R-:W-:Y:S01]  /*1cb0*/  FMUL R24, R119, c[0x0][0x188] ;  /* 0x0000620077187a20 */ /* 0x020fe20000400000 */
[----:B------:R-:W-:Y:S02]  /*1cc0*/  BAR.SYNC.DEFER_BLOCKING 0x0 ;  /* 0x0000000000007b1d */ /* 0x000fe40000010000 */
[----:B0-----:R-:W-:Y:S01]  /*1cd0*/  FMNMX R33, R23, R18, !PT ;  /* 0x0000001217217209 */ /* 0x001fe20007800000 */
[----:B------:R-:W-:Y:S02]  /*1ce0*/  FMUL R18, R45, c[0x0][0x188] ;  /* 0x000062002d127a20 */ /* 0x000fe40000400000 */
[----:B------:R-:W-:-:S03]  /*1cf0*/  FMUL R23, R48, c[0x0][0x188] ;  /* 0x0000620030177a20 */ /* 0x000fc60000400000 */
[----:B------:R-:W-:Y:S01]  /*1d00*/  FMNMX R32, R18, R33, !PT ;  /* 0x0000002112207209 */ /* 0x000fe20007800000 */
[----:B------:R-:W-:-:S03]  /*1d10*/  FMUL R18, R49, c[0x0][0x188] ;  /* 0x0000620031127a20 */ /* 0x000fc60000400000 */
[----:B------:R-:W-:-:S04]  /*1d20*/  FMNMX R23, R23, R32, !PT ;  /* 0x0000002017177209 */ /* 0x000fc80007800000 */
[----:B-1----:R-:W-:-:S05]  /*1d30*/  FMNMX R28, R18, R23, !PT ;  /* 0x00000017121c7209 */ /* 0x002fca0007800000 */
[----:B------:R-:W0:Y:S01]  /*1d40*/  SHFL.BFLY PT, R23, R28, 0x2, 0x1f ;  /* 0x0c401f001c177f89 */ /* 0x000e2200000e0000 */
[----:B------:R-:W-:Y:S01]  /*1d50*/  FMUL R25, R114, c[0x0][0x188] ;  /* 0x0000620072197a20 */ /* 0x000fe20000400000 */
[----:B0-----:R-:W-:Y:S01]  /*1d60*/  FMNMX R29, R28, R23, !PT ;  /* 0x000000171c1d7209 */ /* 0x001fe20007800000 */
[----:B------:R-:W-:-:S05]  /*1d70*/  FMUL R23, R118, c[0x0][0x188] ;  /* 0x0000620076177a20 */ /* 0x000fca0000400000 */
[----:B------:R-:W-:Y:S01]  /*1d80*/  FMNMX R24, R23, R24, !PT ;  /* 0x0000001817187209 */ /* 0x000fe20007800000 */
[----:B------:R-:W-:-:S03]  /*1d90*/  FMUL R23, R115, c[0x0][0x188] ;  /* 0x0000620073177a20 */ /* 0x000fc60000400000 */
        /* <DEDUP_REMOVED lines=41> */
[----:B------:R-:W0:Y:S01]  /*2030*/  SHFL.BFLY PT, R18, R29, 0x1, 0x1f ;  /* 0x0c201f001d127f89 */ /* 0x000e2200000e0000 */
[----:B------:R-:W-:Y:S02]  /*2040*/  FMUL R24, R70, c[0x0][0x188] ;  /* 0x0000620046187a20 */ /* 0x000fe40000400000 */
        /* <DEDUP_REMOVED lines=11> */
[----:B------:R-:W-:Y:S01]  /*2100*/  FMUL R26, R50, c[0x0][0x188] ;  /* 0x00006200321a7a20 */ /* 0x000fe20000400000 */
[----:B0-----:R-:W-:Y:S02]  /*2110*/  FMNMX R18, R29, R18, !PT ;  /* 0x000000121d127209 */ /* 0x001fe40007800000 */
[----:B------:R-:W-:Y:S01]  /*2120*/  FMNMX R29, R27, R28, !PT ;  /* 0x0000001c1b1d7209 */ /* 0x000fe20007800000 */
[----:B------:R-:W-:-:S03]  /*2130*/  FMUL R27, R51, c[0x0][0x188] ;  /* 0x00006200331b7a20 */ /* 0x000fc60000400000 */
[----:B------:R-:W-:-:S04]  /*2140*/  FMNMX R28, R26, R29, !PT ;  /* 0x0000001d1a1c7209 */ /* 0x000fc80007800000 */
[----:B------:R-:W-:-:S05]  /*2150*/  FMNMX R33, R27, R28, !PT ;  /* 0x0000001c1b217209 */ /* 0x000fca0007800000 */
[----:B------:R-:W0:Y:S01]  /*2160*/  SHFL.BFLY PT, R34, R33, 0x2, 0x1f ;  /* 0x0c401f0021227f89 */ /* 0x000e2200000e0000 */
[----:B------:R-:W-:-:S05]  /*2170*/  FMNMX R18, R18, R171, !PT ;  /* 0x000000ab12127209 */ /* 0x000fca0007800000 */
[--C-:B------:R-:W-:Y:S02]  /*2180*/  FFMA R52, R52, c[0x0][0x188], -R18.reuse ;  /* 0x0000620034347a23 */ /* 0x100fe40000000812 */
[----:B------:R-:W-:Y:S02]  /*2190*/  FFMA R53, R53, c[0x0][0x188], -R18 ;  /* 0x0000620035357a23 */ /* 0x000fe40000000812 */
[----:B------:R-:W-:Y:S02]  /*21a0*/  FMUL R29, R52, 1.4426950216293334961 ;  /* 0x3fb8aa3b341d7820 */ /* 0x000fe40000400000 */
[----:B------:R-:W-:Y:S01]  /*21b0*/  FMUL R30, R53, 1.4426950216293334961 ;  /* 0x3fb8aa3b351e7820 */ /* 0x000fe20000400000 */
[----:B0-----:R-:W-:-:S05]  /*21c0*/  FMNMX R52, R33, R34, !PT ;  /* 0x0000002221347209 */ /* 0x001fca0007800000 */
[----:B------:R-:W0:Y:S01]  /*21d0*/  SHFL.BFLY PT, R53, R52, 0x1, 0x1f ;  /* 0x0c201f0034357f89 */ /* 0x000e2200000e0000 */
[----:B------:R-:W-:-:S04]  /*21e0*/  FFMA R56, R56, c[0x0][0x188], -R18 ;  /* 0x0000620038387a23 */ /* 0x000fc80000000812 */
[----:B------:R-:W-:-:S04]  /*21f0*/  FMUL R56, R56, 1.4426950216293334961 ;  /* 0x3fb8aa3b38387820 */ /* 0x000fc80000400000 */
[----:B------:R0:W-:Y:S01]  /*2200*/  MUFU.EX2 R163, R56 ;  /* 0x0000003800a37308 */ /* 0x0001e20000000800 */
[--C-:B------:R-:W-:Y:S01]  /*2210*/  FFMA R116, R116, c[0x0][0x188], -R18.reuse ;  /* 0x0000620074747a23 */ /* 0x100fe20000000812 */
[----:B---3--:R1:W-:Y:S01]  /*2220*/  STS.U16 [R5+0x2000], R124 ;  /* 0x0020007c05007388 */ /* 0x0083e20000000400 */
[----:B0-----:R-:W-:Y:S01]  /*2230*/  FMNMX R56, R52, R53, !PT ;  /* 0x0000003534387209 */ /* 0x001fe20007800000 */
[--C-:B------:R-:W-:Y:S02]  /*2240*/  FFMA R53, R44, c[0x0][0x188], -R18.reuse ;  /* 0x000062002c357a23 */ /* 0x100fe40000000812 */
[----:B------:R-:W-:Y:S01]  /*2250*/  FFMA R117, R117, c[0x0][0x188], -R18 ;  /* 0x0000620075757a23 */ /* 0x000fe20000000812 */
[----:B------:R-:W-:Y:S01]  /*2260*/  FMNMX R44, R56, R169, !PT ;  /* 0x000000a9382c7209 */ /* 0x000fe20007800000 */
[----:B--2---:R-:W-:Y:S04]  /*2270*/  STS.U16 [R5+0x2800], R122 ;  /* 0x0028007a05007388 */ /* 0x004fe80000000400 */
[----:B----4-:R-:W-:Y:S04]  /*2280*/  STS.U16 [R5+0x3800], R130 ;  /* 0x0038008205007388 */ /* 0x010fe80000000400 */
        /* <DEDUP_REMOVED lines=10> */
[----:B------:R-:W-:Y:S04]  /*2330*/  STS.U16 [R8+0x2e00], R131 ;  /* 0x002e008308007388 */ /* 0x000fe80000000400 */
[----:B------:R-:W-:Y:S04]  /*2340*/  STS.U16 [R8+0x3600], R211 ;  /* 0x003600d308007388 */ /* 0x000fe80000000400 */
[----:B------:R-:W-:Y:S04]  /*2350*/  STS.U16 [R8+0x3e00], R213 ;  /* 0x003e00d508007388 */ /* 0x000fe80000000400 */
[----:B------:R-:W-:Y:S01]  /*2360*/  BAR.SYNC.DEFER_BLOCKING 0x0 ;  /* 0x0000000000007b1d */ /* 0x000fe20000010000 */
[----:B------:R-:W-:-:S02]  /*2370*/  FMUL R116, R116, 1.4426950216293334961 ;  /* 0x3fb8aa3b74747820 */ /* 0x000fc40000400000 */
[----:B------:R-:W-:Y:S02]  /*2380*/  FMUL R117, R117, 1.4426950216293334961 ;  /* 0x3fb8aa3b75757820 */ /* 0x000fe40000400000 */
[--C-:B------:R-:W-:Y:S02]  /*2390*/  FFMA R72, R72, c[0x0][0x188], -R18.reuse ;  /* 0x0000620048487a23 */ /* 0x100fe40000000812 */
[----:B------:R-:W-:Y:S02]  /*23a0*/  FFMA R73, R73, c[0x0][0x188], -R18 ;  /* 0x0000620049497a23 */ /* 0x000fe40000000812 */
[--C-:B------:R-:W-:Y:S02]  /*23b0*/  FFMA R118, R118, c[0x0][0x188], -R44.reuse ;  /* 0x0000620076767a23 */ /* 0x100fe4000000082c */
[----:B------:R-:W-:Y:S01]  /*23c0*/  FFMA R119, R119, c[0x0][0x188], -R44 ;  /* 0x0000620077777a23 */ /* 0x000fe2000000082c */
[----:B------:R-:W-:Y:S01]  /*23d0*/  MUFU.EX2 R204, R116 ;  /* 0x0000007400cc7308 */ /* 0x000fe20000000800 */
[----:B------:R-:W-:-:S02]  /*23e0*/  FMUL R31, R72, 1.4426950216293334961 ;  /* 0x3fb8aa3b481f7820 */ /* 0x000fc40000400000 */
[----:B------:R-:W-:Y:S02]  /*23f0*/  FMUL R32, R73, 1.4426950216293334961 ;  /* 0x3fb8aa3b49207820 */ /* 0x000fe40000400000 */
[--C-:B------:R-:W-:Y:S02]  /*2400*/  FFMA R65, R65, c[0x0][0x188], -R18.reuse ;  /* 0x0000620041417a23 */ /* 0x100fe40000000812 */
[----:B------:R-:W-:Y:S01]  /*2410*/  FMUL R56, R53, 1.4426950216293334961 ;  /* 0x3fb8aa3b35387820 */ /* 0x000fe20000400000 */
[----:B------:R2:W1:Y:S01]  /*2420*/  MUFU.EX2 R209, R117 ;  /* 0x0000007500d17308 */ /* 0x0004620000000800 */
[----:B------:R-:W-:Y:S02]  /*2430*/  FMUL R72, R118, 1.4426950216293334961 ;  /* 0x3fb8aa3b76487820 */ /* 0x000fe40000400000 */
[----:B------:R-:W-:Y:S01]  /*2440*/  FMUL R73, R119, 1.4426950216293334961 ;  /* 0x3fb8aa3b77497820 */ /* 0x000fe20000400000 */
[----:B------:R-:W-:Y:S01]  /*2450*/  LDSM.16.M88.4 R120, [R20+0x3000] ;  /* 0x003000001478783b */ /* 0x000fe20000000200 */
[----:B------:R-:W-:-:S02]  /*2460*/  FFMA R64, R64, c[0x0][0x188], -R18 ;  /* 0x0000620040407a23 */ /* 0x000fc40000000812 */
[--C-:B------:R-:W-:Y:S01]  /*2470*/  FFMA R112, R112, c[0x0][0x188], -R18.reuse ;  /* 0x0000620070707a23 */ /* 0x100fe20000000812 */
[----:B------:R-:W-:Y:S01]  /*2480*/  LDSM.16.M88.4 R128, [R20+0x3800] ;  /* 0x003800001480783b */ /* 0x000fe20000000200 */
[----:B------:R-:W-:-:S03]  /*2490*/  FFMA R113, R113, c[0x0][0x188], -R18 ;  /* 0x0000620071717a23 */ /* 0x000fc60000000812 */
[----:B--2---:R-:W2:Y:S01]  /*24a0*/  LDSM.16.M88.4 R116, [R20+0x2000] ;  /* 0x002000001474783b */ /* 0x004ea20000000200 */
[--C-:B------:R-:W-:Y:S02]  /*24b0*/  FFMA R53, R45, c[0x0][0x188], -R18.reuse ;  /* 0x000062002d357a23 */ /* 0x100fe40000000812 */
[----:B------:R-:W-:Y:S01]  /*24c0*/  FMUL R65, R65, 1.4426950216293334961 ;  /* 0x3fb8aa3b41417820 */ /* 0x000fe20000400000 */
[----:B------:R3:W-:Y:S01]  /*24d0*/  MUFU.EX2 R45, R56 ;  /* 0x00000038002d7308 */ /* 0x0007e20000000800 */
[----:B------:R-:W-:Y:S02]  /*24e0*/  FMUL R37, R64, 1.4426950216293334961 ;  /* 0x3fb8aa3b40257820 */ /* 0x000fe40000400000 */
[----:B------:R-:W-:Y:S02]  /*24f0*/  FMUL R112, R112, 1.4426950216293334961 ;  /* 0x3fb8aa3b70707820 */ /* 0x000fe40000400000 */
[----:B------:R-:W-:Y:S02]  /*2500*/  FMUL R113, R113, 1.4426950216293334961 ;  /* 0x3fb8aa3b71717820 */ /* 0x000fe40000400000 */
[----:B------:R-:W-:-:S02]  /*2510*/  FFMA R68, R68, c[0x0][0x188], -R18 ;  /* 0x0000620044447a23 */ /* 0x000fc40000000812 */
[----:B---3--:R-:W-:Y:S01]  /*2520*/  FADD R56, -R44, R169 ;  /* 0x000000a92c387221 */ /* 0x008fe20000000100 */
[----:B------:R3:W-:Y:S01]  /*2530*/  MUFU.EX2 R52, R65 ;  /* 0x0000004100347308 */ /* 0x0007e20000000800 */
[----:B------:R-:W-:Y:S02]  /*2540*/  FMUL R64, R53, 1.4426950216293334961 ;  /* 0x3fb8aa3b35407820 */ /* 0x000fe40000400000 */
[----:B------:R-:W-:Y:S02]  /*2550*/  FFMA R114, R114, c[0x0][0x188], -R44 ;  /* 0x0000620072727a23 */ /* 0x000fe4000000082c */
[----:B------:R-:W-:Y:S02]  /*2560*/  FADD R53, -R18, R171 ;  /* 0x000000ab12357221 */ /* 0x000fe40000000100 */
[----:B------:R-:W-:Y:S02]  /*2570*/  FMUL R35, R68, 1.4426950216293334961 ;  /* 0x3fb8aa3b44237820 */ /* 0x000fe40000400000 */
[----:B---3--:R-:W-:-:S02]  /*2580*/  FMUL R65, R56, 1.4426950216293334961 ;  /* 0x3fb8aa3b38417820 */ /* 0x008fc40000400000 */
[----:B------:R-:W-:Y:S01]  /*2590*/  FFMA R56, R115, c[0x0][0x188], -R44 ;  /* 0x0000620073387a23 */ /* 0x000fe2000000082c */
[----:B------:R-:W-:Y:S01]  /*25a0*/  MUFU.EX2 R202, R112 ;  /* 0x0000007000ca7308 */ /* 0x000fe20000000800 */
[----:B------:R-:W-:Y:S02]  /*25b0*/  FFMA R69, R69, c[0x0][0x188], -R18 ;  /* 0x0000620045457a23 */ /* 0x000fe40000000812 */
[----:B------:R-:W-:Y:S02]  /*25c0*/  FMUL R53, R53, 1.4426950216293334961 ;  /* 0x3fb8aa3b35357820 */ /* 0x000fe40000400000 */
[----:B------:R-:W-:-:S03]  /*25d0*/  FMUL R68, R114, 1.4426950216293334961 ;  /* 0x3fb8aa3b72447820 */ /* 0x000fc60000400000 */
[----:B------:R3:W0:Y:S01]  /*25e0*/  MUFU.EX2 R207, R113 ;  /* 0x0000007100cf7308 */ /* 0x0006220000000800 */
[----:B------:R-:W-:Y:S02]  /*25f0*/  FMUL R56, R56, 1.4426950216293334961 ;  /* 0x3fb8aa3b38387820 */ /* 0x000fe40000400000 */
[----:B------:R-:W-:Y:S01]  /*2600*/  FMUL R36, R69, 1.4426950216293334961 ;  /* 0x3fb8aa3b45247820 */ /* 0x000fe20000400000 */
[----:B---3--:R-:W3:Y:S04]  /*2610*/  LDSM.16.M88.4 R112, [R20+0x2800] ;  /* 0x002800001470783b */ /* 0x008ee80000000200 */
[----:B------:R-:W-:Y:S08]  /*2620*/  MUFU.EX2 R53, R53 ;  /* 0x0000003500357308 */ /* 0x000ff00000000800 */
[----:B------:R-:W-:Y:S08]  /*2630*/  MUFU.EX2 R72, R72 ;  /* 0x0000004800487308 */ /* 0x000ff00000000800 */
[----:B------:R-:W4:Y:S08]  /*2640*/  MUFU.EX2 R73, R73 ;  /* 0x0000004900497308 */ /* 0x000f300000000800 */
[----:B------:R-:W-:Y:S08]  /*2650*/  MUFU.EX2 R68, R68 ;  /* 0x0000004400447308 */ /* 0x000ff00000000800 */
[----:B------:R-:W-:Y:S08]  /*2660*/  MUFU.EX2 R65, R65 ;  /* 0x0000004100417308 */ /* 0x000ff00000000800 */
[----:B------:R-:W5:Y:S01]  /*2670*/  MUFU.EX2 R69, R56 ;  /* 0x0000003800457308 */ /* 0x000f620000000800 */
[----:B------:R-:W-:-:S02]  /*2680*/  FFMA R76, R76, c[0x0][0x188], -R18 ;  /* 0x000062004c4c7a23 */ /* 0x000fc40000000812 */
[----:B------:R-:W-:Y:S01]  /*2690*/  FFMA R86, R86, c[0x0][0x188], -R44 ;  /* 0x0000620056567a23 */ /* 0x000fe2000000082c */
[----:B-1----:R-:W-:Y:S01]  /*26a0*/  F2FP.BF16.PACK_AB R124, R209, R204 ;  /* 0x000000ccd17c723e */ /* 0x002fe200000010ff */
[--C-:B------:R-:W-:Y:S01]  /*26b0*/  FFMA R84, R84, c[0x0][0x188], -R18.reuse ;  /* 0x0000620054547a23 */ /* 0x100fe20000000812 */
[----:B0-----:R-:W-:Y:S01]  /*26c0*/  F2FP.BF16.PACK_AB R126, R207, R202 ;  /* 0x000000cacf7e723e */ /* 0x001fe200000010ff */
[--C-:B------:R-:W-:Y:S01]  /*26d0*/  FFMA R85, R85, c[0x0][0x188], -R18.reuse ;  /* 0x0000620055557a23 */ /* 0x100fe20000000812 */
[----:B----4-:R-:W-:Y:S01]  /*26e0*/  F2FP.BF16.PACK_AB R125, R73, R72 ;  /* 0x00000048497d723e */ /* 0x010fe200000010ff */
[--C-:B------:R-:W-:Y:S02]  /*26f0*/  FFMA R60, R60, c[0x0][0x188], -R18.reuse ;  /* 0x000062003c3c7a23 */ /* 0x100fe40000000812 */
[----:B------:R-:W-:Y:S02]  /*2700*/  FFMA R61, R61, c[0x0][0x188], -R18 ;  /* 0x000062003d3d7a23 */ /* 0x000fe40000000812 */
[----:B------:R-:W-:-:S02]  /*2710*/  FMUL R132, R53, R132 ;  /* 0x0000008435847220 */ /* 0x000fc40000400000 */
[----:B------:R-:W-:Y:S01]  /*2720*/  FMUL R133, R53, R133 ;  /* 0x0000008535857220 */ /* 0x000fe20000400000 */
[----:B-----5:R-:W-:Y:S01]  /*2730*/  F2FP.BF16.PACK_AB R127, R69, R68 ;  /* 0x00000044457f723e */ /* 0x020fe200000010ff */
[C---:B------:R-:W-:Y:S02]  /*2740*/  FMUL R134, R65.reuse, R134 ;  /* 0x0000008641867220 */ /* 0x040fe40000400000 */
[----:B------:R-:W-:Y:S02]  /*2750*/  FMUL R135, R65, R135 ;  /* 0x0000008741877220 */ /* 0x000fe40000400000 */
[--C-:B------:R-:W-:Y:S02]  /*2760*/  FFMA R87, R87, c[0x0][0x188], -R44.reuse ;  /* 0x0000620057577a23 */ /* 0x100fe4000000082c */
[--C-:B------:R-:W-:Y:S02]  /*2770*/  FFMA R62, R62, c[0x0][0x188], -R44.reuse ;  /* 0x000062003e3e7a23 */ /* 0x100fe4000000082c */
[----:B------:R-:W-:-:S02]  /*2780*/  FFMA R63, R63, c[0x0][0x188], -R44 ;  /* 0x000062003f3f7a23 */ /* 0x000fc4000000082c */
[----:B------:R-:W-:Y:S02]  /*2790*/  FMUL R33, R76, 1.4426950216293334961 ;  /* 0x3fb8aa3b4c217820 */ /* 0x000fe40000400000 */
[--C-:B------:R-:W-:Y:S02]  /*27a0*/  FFMA R88, R88, c[0x0][0x188], -R18.reuse ;  /* 0x0000620058587a23 */ /* 0x100fe40000000812 */
[--C-:B------:R-:W-:Y:S02]  /*27b0*/  FFMA R89, R89, c[0x0][0x188], -R18.reuse ;  /* 0x0000620059597a23 */ /* 0x100fe40000000812 */
[----:B------:R-:W-:Y:S02]  /*27c0*/  FFMA R77, R77, c[0x0][0x188], -R18 ;  /* 0x000062004d4d7a23 */ /* 0x000fe40000000812 */
[----:B------:R-:W-:Y:S02]  /*27d0*/  FMUL R76, R86, 1.4426950216293334961 ;  /* 0x3fb8aa3b564c7820 */ /* 0x000fe40000400000 */
[----:B------:R-:W-:-:S02]  /*27e0*/  FMUL R84, R84, 1.4426950216293334961 ;  /* 0x3fb8aa3b54547820 */ /* 0x000fc40000400000 */
[----:B------:R-:W-:Y:S02]  /*27f0*/  FMUL R85, R85, 1.4426950216293334961 ;  /* 0x3fb8aa3b55557820 */ /* 0x000fe40000400000 */
[----:B------:R-:W-:Y:S02]  /*2800*/  FMUL R60, R60, 1.4426950216293334961 ;  /* 0x3fb8aa3b3c3c7820 */ /* 0x000fe40000400000 */
[----:B------:R-:W-:Y:S02]  /*2810*/  FMUL R61, R61, 1.4426950216293334961 ;  /* 0x3fb8aa3b3d3d7820 */ /* 0x000fe40000400000 */
[----:B------:R-:W-:Y:S02]  /*2820*/  FMUL R87, R87, 1.4426950216293334961 ;  /* 0x3fb8aa3b57577820 */ /* 0x000fe40000400000 */
[----:B------:R-:W-:Y:S02]  /*2830*/  FMUL R62, R62, 1.4426950216293334961 ;  /* 0x3fb8aa3b3e3e7820 */ /* 0x000fe40000400000 */
[----:B------:R-:W-:-:S02]  /*2840*/  FMUL R63, R63, 1.4426950216293334961 ;  /* 0x3fb8aa3b3f3f7820 */ /* 0x000fc40000400000 */
[----:B------:R-:W-:Y:S01]  /*2850*/  FFMA R92, R92, c[0x0][0x188], -R18 ;  /* 0x000062005c5c7a23 */ /* 0x000fe20000000812 */
[----:B--2---:R-:W-:Y:S01]  /*2860*/  HMMA.16816.F32.BF16 R132, R124, R116, R132 ;  /* 0x000000747c84723c */ /* 0x004fe20000041884 */
[----:B------:R-:W-:Y:S01]  /*2870*/  FMUL R27, R88, 1.4426950216293334961 ;  /* 0x3fb8aa3b581b7820 */ /* 0x000fe20000400000 */
[----:B------:R-:W-:Y:S01]  /*2880*/  MUFU.EX2 R170, R84 ;  /* 0x0000005400aa7308 */ /* 0x000fe20000000800 */
[----:B------:R-:W-:Y:S02]  /*2890*/  FMUL R28, R89, 1.4426950216293334961 ;  /* 0x3fb8aa3b591c7820 */ /* 0x000fe40000400000 */
[----:B------:R-:W-:Y:S02]  /*28a0*/  FMUL R34, R77, 1.4426950216293334961 ;  /* 0x3fb8aa3b4d227820 */ /* 0x000fe40000400000 */
[----:B------:R-:W-:-:S03]  /*28b0*/  FMUL R92, R92, 1.4426950216293334961 ;  /* 0x3fb8aa3b5c5c7820 */ /* 0x000fc60000400000 */
[----:B------:R-:W0:Y:S01]  /*28c0*/  MUFU.EX2 R205, R85 ;  /* 0x0000005500cd7308 */ /* 0x000e220000000800 */
[C---:B------:R-:W-:Y:S02]  /*28d0*/  FMUL R100, R53.reuse, R100 ;  /* 0x0000006435647220 */ /* 0x040fe40000400000 */
[----:B------:R-:W-:-:S05]  /*28e0*/  FMUL R101, R53, R101 ;  /* 0x0000006535657220 */ /* 0x000fca0000400000 */
[----:B------:R1:W-:Y:S01]  /*28f0*/  MUFU.EX2 R203, R60 ;  /* 0x0000003c00cb7308 */ /* 0x0003e20000000800 */
[C---:B------:R-:W-:Y:S02]  /*2900*/  FMUL R102, R65.reuse, R102 ;  /* 0x0000006641667220 */ /* 0x040fe40000400000 */
[----:B------:R-:W-:-:S05]  /*2910*/  FMUL R103, R65, R103 ;  /* 0x0000006741677220 */ /* 0x000fca0000400000 */
[----:B------:R-:W2:Y:S01]  /*2920*/  MUFU.EX2 R168, R61 ;  /* 0x0000003d00a87308 */ /* 0x000ea20000000800 */
[----:B-1----:R-:W-:-:S07]  /*2930*/  FFMA R60, R59, c[0x0][0x188], -R44 ;  /* 0x000062003b3c7a23 */ /* 0x002fce000000082c */
[----:B------:R-:W-:Y:S01]  /*2940*/  MUFU.EX2 R76, R76 ;  /* 0x0000004c004c7308 */ /* 0x000fe20000000800 */
[----:B------:R-:W-:-:S07]  /*2950*/  FFMA R57, R57, c[0x0][0x188], -R18 ;  /* 0x0000620039397a23 */ /* 0x000fce0000000812 */
[----:B------:R-:W-:Y:S08]  /*2960*/  MUFU.EX2 R89, R87 ;  /* 0x0000005700597308 */ /* 0x000ff00000000800 */
[----:B------:R-:W-:Y:S08]  /*2970*/  MUFU.EX2 R88, R62 ;  /* 0x0000003e00587308 */ /* 0x000ff00000000800 */
[----:B------:R-:W1:Y:S01]  /*2980*/  MUFU.EX2 R77, R63 ;  /* 0x0000003f004d7308 */ /* 0x000e620000000800 */
[----:B------:R-:W-:-:S02]  /*2990*/  FMUL R108, R53, R108 ;  /* 0x0000006c356c7220 */ /* 0x000fc40000400000 */
[----:B------:R-:W-:Y:S02]  /*29a0*/  FMUL R109, R53, R109 ;  /* 0x0000006d356d7220 */ /* 0x000fe40000400000 */
[----:B------:R-:W-:-:S03]  /*29b0*/  FMUL R110, R65, R110 ;  /* 0x0000006e416e7220 */ /* 0x000fc60000400000 */
[----:B------:R4:W-:Y:S01]  /*29c0*/  MUFU.EX2 R25, R92 ;  /* 0x0000005c00197308 */ /* 0x0009e20000000800 */
[----:B------:R-:W-:Y:S02]  /*29d0*/  FMUL R111, R65, R111 ;  /* 0x0000006f416f7220 */ /* 0x000fe40000400000 */
[----:B------:R-:W-:Y:S02]  /*29e0*/  FMUL R104, R53, R104 ;  /* 0x0000006835687220 */ /* 0x000fe40000400000 */
[----:B------:R-:W-:Y:S02]  /*29f0*/  FMUL R106, R65, R106 ;  /* 0x0000006a416a7220 */ /* 0x000fe40000400000 */
[----:B------:R-:W-:Y:S02]  /*2a00*/  FMUL R105, R53, R105 ;  /* 0x0000006935697220 */ /* 0x000fe40000400000 */
[----:B----4-:R-:W-:Y:S02]  /*2a10*/  FMUL R92, R60, 1.4426950216293334961 ;  /* 0x3fb8aa3b3c5c7820 */ /* 0x010fe40000400000 */
[----:B------:R-:W4:Y:S01]  /*2a20*/  LDSM.16.M88.4 R60, [R10+0x2000] ;  /* 0x002000000a3c783b */ /* 0x000f220000000200 */
[----:B------:R-:W-:-:S02]  /*2a30*/  FMUL R107, R65, R107 ;  /* 0x0000006b416b7220 */ /* 0x000fc40000400000 */
[----:B------:R-:W-:Y:S01]  /*2a40*/  FFMA R93, R93, c[0x0][0x188], -R18 ;  /* 0x000062005d5d7a23 */ /* 0x000fe20000000812 */
[C---:B---3--:R-:W-:Y:S01]  /*2a50*/  HMMA.16816.F32.BF16 R100, R124.reuse, R112, R100 ;  /* 0x000000707c64723c */ /* 0x048fe20000041864 */
[----:B------:R-:W-:Y:S02]  /*2a60*/  FMUL R57, R57, 1.4426950216293334961 ;  /* 0x3fb8aa3b39397820 */ /* 0x000fe40000400000 */
[--C-:B------:R-:W-:Y:S02]  /*2a70*/  FFMA R58, R58, c[0x0][0x188], -R44.reuse ;  /* 0x000062003a3a7a23 */ /* 0x100fe4000000082c */
[----:B------:R-:W-:Y:S01]  /*2a80*/  FMUL R93, R93, 1.4426950216293334961 ;  /* 0x3fb8aa3b5d5d7820 */ /* 0x000fe20000400000 */
[----:B------:R3:W5:Y:S01]  /*2a90*/  MUFU.EX2 R162, R57 ;  /* 0x0000003900a27308 */ /* 0x0007620000000800 */
[--C-:B------:R-:W-:Y:S01]  /*2aa0*/  FFMA R82, R82, c[0x0][0x188], -R44.reuse ;  /* 0x0000620052527a23 */ /* 0x100fe2000000082c */
[C---:B------:R-:W-:Y:S01]  /*2ab0*/  HMMA.16816.F32.BF16 R108, R124.reuse, R120, R108 ;  /* 0x000000787c6c723c */ /* 0x040fe2000004186c */
[----:B------:R-:W-:Y:S01]  /*2ac0*/  FFMA R84, R83, c[0x0][0x188], -R44 ;  /* 0x0000620053547a23 */ /* 0x000fe2000000082c */
[----:B0-----:R-:W-:Y:S01]  /*2ad0*/  F2FP.BF16.PACK_AB R56, R205, R170 ;  /* 0x000000aacd38723e */ /* 0x001fe200000010ff */
[----:B------:R-:W-:Y:S01]  /*2ae0*/  FMUL R113, R58, 1.4426950216293334961 ;  /* 0x3fb8aa3b3a717820 */ /* 0x000fe20000400000 */
[----:B--2---:R-:W-:Y:S01]  /*2af0*/  F2FP.BF16.PACK_AB R58, R168, R203 ;  /* 0x000000cba83a723e */ /* 0x004fe200000010ff */
[--C-:B------:R-:W-:Y:S01]  /*2b00*/  FFMA R80, R80, c[0x0][0x188], -R18.reuse ;  /* 0x0000620050507a23 */ /* 0x100fe20000000812 */
[----:B-1----:R-:W-:Y:S01]  /*2b10*/  F2FP.BF16.PACK_AB R59, R77, R88 ;  /* 0x000000584d3b723e */ /* 0x002fe200000010ff */
[----:B------:R-:W-:Y:S01]  /*2b20*/  FFMA R81, R81, c[0x0][0x188], -R18 ;  /* 0x0000620051517a23 */ /* 0x000fe20000000812 */
[----:B------:R-:W-:Y:S01]  /*2b30*/  HMMA.16816.F32.BF16 R104, R124, R128, R104 ;  /* 0x000000807c68723c */ /* 0x000fe20000041868 */
[----:B---3--:R-:W-:Y:S01]  /*2b40*/  F2FP.BF16.PACK_AB R57, R89, R76 ;  /* 0x0000004c5939723e */ /* 0x008fe200000010ff */
[----:B------:R0:W-:Y:S01]  /*2b50*/  MUFU.EX2 R26, R93 ;  /* 0x0000005d001a7308 */ /* 0x0001e20000000800 */
[----:B------:R-:W-:-:S02]  /*2b60*/  FMUL R112, R82, 1.4426950216293334961 ;  /* 0x3fb8aa3b52707820 */ /* 0x000fc40000400000 */
[----:B------:R-:W-:Y:S02]  /*2b70*/  FMUL R80, R80, 1.4426950216293334961 ;  /* 0x3fb8aa3b50507820 */ /* 0x000fe40000400000 */
[----:B------:R-:W-:Y:S02]  /*2b80*/  FMUL R81, R81, 1.4426950216293334961 ;  /* 0x3fb8aa3b51517820 */ /* 0x000fe40000400000 */
[----:B0-----:R-:W-:Y:S01]  /*2b90*/  FMUL R93, R84, 1.4426950216293334961 ;  /* 0x3fb8aa3b545d7820 */ /* 0x001fe20000400000 */
[----:B------:R-:W-:Y:S01]  /*2ba0*/  HMMA.16816.F32.BF16 R132, R56, R118, R132 ;  /* 0x000000763884723c */ /* 0x000fe20000041884 */
[----:B------:R-:W-:Y:S01]  /*2bb0*/  MUFU.EX2 R161, R80 ;  /* 0x0000005000a17308 */ /* 0x000fe20000000800 */
[--C-:B------:R-:W-:Y:S01]  /*2bc0*/  FFMA R96, R96, c[0x0][0x188], -R18.reuse ;  /* 0x0000620060607a23 */ /* 0x100fe20000000812 */
[----:B------:R-:W-:Y:S01]  /*2bd0*/  LDSM.16.M88.4 R84, [R10+0x3000] ;  /* 0x003000000a54783b */ /* 0x000fe20000000200 */
[----:B------:R-:W-:-:S05]  /*2be0*/  FFMA R97, R97, c[0x0][0x188], -R18 ;  /* 0x0000620061617a23 */ /* 0x000fca0000000812 */
[----:B------:R0:W1:Y:S01]  /*2bf0*/  MUFU.EX2 R160, R81 ;  /* 0x0000005100a07308 */ /* 0x0000620000000800 */
[----:B------:R-:W-:-:S07]  /*2c00*/  FMUL R96, R96, 1.4426950216293334961 ;  /* 0x3fb8aa3b60607820 */ /* 0x000fce0000400000 */
[----:B------:R-:W-:Y:S01]  /*2c10*/  MUFU.EX2 R113, R113 ;  /* 0x0000007100717308 */ /* 0x000fe20000000800 */
[----:B------:R-:W-:-:S07]  /*2c20*/  FMUL R97, R97, 1.4426950216293334961 ;  /* 0x3fb8aa3b61617820 */ /* 0x000fce0000400000 */
[----:B------:R-:W2:Y:S01]  /*2c30*/  MUFU.EX2 R92, R92 ;  /* 0x0000005c005c7308 */ /* 0x000ea20000000800 */
[----:B------:R-:W-:Y:S01]  /*2c40*/  FFMA R98, R98, c[0x0][0x188], -R44 ;  /* 0x0000620062627a23 */ /* 0x000fe2000000082c */
[----:B------:R-:W-:Y:S01]  /*2c50*/  HMMA.16816.F32.BF16 R100, R56, R114, R100 ;  /* 0x000000723864723c */ /* 0x000fe20000041864 */
[----:B0-----:R-:W0:Y:S05]  /*2c60*/  LDSM.16.M88.4 R80, [R10+0x2800] ;  /* 0x002800000a50783b */ /* 0x001e2a0000000200 */
[----:B------:R-:W-:Y:S08]  /*2c70*/  MUFU.EX2 R112, R112 ;  /* 0x0000007000707308 */ /* 0x000ff00000000800 */
[----:B------:R-:W3:Y:S01]  /*2c80*/  MUFU.EX2 R93, R93 ;  /* 0x0000005d005d7308 */ /* 0x000ee20000000800 */
[----:B------:R-:W-:-:S02]  /*2c90*/  FMUL R114, R98, 1.4426950216293334961 ;  /* 0x3fb8aa3b62727820 */ /* 0x000fc40000400000 */
[----:B------:R-:W-:Y:S01]  /*2ca0*/  FFMA R115, R99, c[0x0][0x188], -R44 ;  /* 0x0000620063737a23 */ /* 0x000fe2000000082c */
[C---:B------:R-:W-:Y:S04]  /*2cb0*/  HMMA.16816.F32.BF16 R108, R56.reuse, R122, R108 ;  /* 0x0000007a386c723c */ /* 0x040fe8000004186c */
[----:B------:R-:W-:Y:S04]  /*2cc0*/  MUFU.EX2 R23, R96 ;  /* 0x0000006000177308 */ /* 0x000fe80000000800 */
[----:B------:R-:W-:Y:S04]  /*2cd0*/  HMMA.16816.F32.BF16 R104, R56, R130, R104 ;  /* 0x000000823868723c */ /* 0x000fe80000041868 */
[----:B------:R2:W0:Y:S03]  /*2ce0*/  MUFU.EX2 R24, R97 ;  /* 0x0000006100187308 */ /* 0x0004260000000800 */
[----:B-----5:R-:W-:-:S02]  /*2cf0*/  F2FP.BF16.PACK_AB R56, R162, R163 ;  /* 0x000000a3a238723e */ /* 0x020fc400000010ff */
[----:B-1----:R-:W-:Y:S01]  /*2d00*/  F2FP.BF16.PACK_AB R58, R160, R161 ;  /* 0x000000a1a03a723e */ /* 0x002fe200000010ff */
[----:B--2---:R-:W1:Y:S01]  /*2d10*/  LDSM.16.M88.4 R96, [R10+0x3800] ;  /* 0x003800000a60783b */ /* 0x004e620000000200 */
[----:B------:R-:W-:Y:S02]  /*2d20*/  F2FP.BF16.PACK_AB R57, R92, R113 ;  /* 0x000000715c39723e */ /* 0x000fe400000010ff */
[----:B---3--:R-:W-:Y:S01]  /*2d30*/  F2FP.BF16.PACK_AB R59, R93, R112 ;  /* 0x000000705d3b723e */ /* 0x008fe200000010ff */
[----:B------:R-:W-:Y:S02]  /*2d40*/  FADD R209, R204, R209 ;  /* 0x000000d1ccd17221 */ /* 0x000fe40000000000 */
[----:B------:R-:W-:Y:S02]  /*2d50*/  FADD R73, R72, R73 ;  /* 0x0000004948497221 */ /* 0x000fe40000000000 */
[----:B------:R-:W-:Y:S02]  /*2d60*/  FADD R202, R202, R209 ;  /* 0x000000d1caca7221 */ /* 0x000fe40000000000 */
[----:B----4-:R-:W-:Y:S02]  /*2d70*/  HMMA.16816.F32.BF16 R132, R56, R60, R132 ;  /* 0x0000003c3884723c */ /* 0x010fe40000041884 */
[----:B------:R-:W-:-:S05]  /*2d80*/  FADD R207, R207, R202 ;  /* 0x000000cacfcf7221 */ /* 0x000fca0000000000 */
[----:B------:R-:W-:-:S04]  /*2d90*/  FADD R60, R68, R73 ;  /* 0x00000049443c7221 */ /* 0x000fc80000000000 */
[----:B------:R-:W-:Y:S02]  /*2da0*/  FADD R69, R69, R60 ;  /* 0x0000003c45457221 */ /* 0x000fe40000000000 */
[----:B------:R-:W-:Y:S02]  /*2db0*/  FADD R170, R170, R207 ;  /* 0x000000cfaaaa7221 */ /* 0x000fe40000000000 */
[----:B------:R-:W-:Y:S02]  /*2dc0*/  FADD R76, R76, R69 ;  /* 0x000000454c4c7221 */ /* 0x000fe40000000000 */
[--C-:B------:R-:W-:Y:S02]  /*2dd0*/  FFMA R94, R94, c[0x0][0x188], -R44.reuse ;  /* 0x000062005e5e7a23 */ /* 0x100fe4000000082c */
[----:B------:R-:W-:Y:S02]  /*2de0*/  FFMA R95, R95, c[0x0][0x188], -R44 ;  /* 0x000062005f5f7a23 */ /* 0x000fe4000000082c */
[----:B------:R-:W-:-:S02]  /*2df0*/  FADD R170, R205, R170 ;  /* 0x000000aacdaa7221 */ /* 0x000fc40000000000 */
[----:B------:R-:W-:Y:S02]  /*2e00*/  FADD R89, R89, R76 ;  /* 0x0000004c59597221 */ /* 0x000fe40000000000 */
[----:B------:R-:W-:Y:S02]  /*2e10*/  FMUL R115, R115, 1.4426950216293334961 ;  /* 0x3fb8aa3b73737820 */ /* 0x000fe40000400000 */
[----:B------:R-:W-:Y:S02]  /*2e20*/  FMUL R94, R94, 1.4426950216293334961 ;  /* 0x3fb8aa3b5e5e7820 */ /* 0x000fe40000400000 */
[----:B------:R-:W-:Y:S02]  /*2e30*/  FMUL R95, R95, 1.4426950216293334961 ;  /* 0x3fb8aa3b5f5f7820 */ /* 0x000fe40000400000 */
[----:B------:R-:W-:Y:S02]  /*2e40*/  FADD R203, R203, R170 ;  /* 0x000000aacbcb7221 */ /* 0x000fe40000000000 */
[----:B------:R-:W-:Y:S01]  /*2e50*/  FADD R88, R88, R89 ;  /* 0x0000005958587221 */ /* 0x000fe20000000000 */
[----:B------:R-:W-:Y:S01]  /*2e60*/  MUFU.EX2 R114, R114 ;  /* 0x0000007200727308 */ /* 0x000fe20000000800 */
[----:B------:R-:W-:-:S02]  /*2e70*/  FADD R168, R168, R203 ;  /* 0x000000cba8a87221 */ /* 0x000fc40000000000 */
[----:B------:R-:W-:-:S05]  /*2e80*/  FADD R88, R77, R88 ;  /* 0x000000584d587221 */ /* 0x000fca0000000000 */
[----:B------:R-:W2:Y:S01]  /*2e90*/  MUFU.EX2 R115, R115 ;  /* 0x0000007300737308 */ /* 0x000ea20000000800 */
[----:B------:R-:W-:Y:S02]  /*2ea0*/  FADD R163, R163, R168 ;  /* 0x000000a8a3a37221 */ /* 0x000fe40000000000 */
[----:B------:R-:W-:-:S05]  /*2eb0*/  FADD R113, R113, R88 ;  /* 0x0000005871717221 */ /* 0x000fca0000000000 */
[----:B------:R-:W-:Y:S08]  /*2ec0*/  MUFU.EX2 R94, R94 ;  /* 0x0000005e005e7308 */ /* 0x000ff00000000800 */
[----:B------:R-:W3:Y:S01]  /*2ed0*/  MUFU.EX2 R95, R95 ;  /* 0x0000005f005f7308 */ /* 0x000ee20000000800 */
[----:B------:R-:W-:Y:S01]  /*2ee0*/  FADD R162, R162, R163 ;  /* 0x000000a3a2a27221 */ /* 0x000fe20000000000 */
[----:B0-----:R-:W-:Y:S01]  /*2ef0*/  HMMA.16816.F32.BF16 R100, R56, R80, R100 ;  /* 0x000000503864723c */ /* 0x001fe20000041864 */
[----:B------:R-:W-:-:S02]  /*2f00*/  FADD R113, R92, R113 ;  /* 0x000000715c717221 */ /* 0x000fc40000000000 */
[--C-:B------:R-:W-:Y:S02]  /*2f10*/  FFMA R90, R90, c[0x0][0x188], -R44.reuse ;  /* 0x000062005a5a7a23 */ /* 0x100fe4000000082c */
[----:B------:R-:W-:-:S03]  /*2f20*/  FFMA R91, R91, c[0x0][0x188], -R44 ;  /* 0x000062005b5b7a23 */ /* 0x000fc6000000082c */
[----:B------:R-:W-:Y:S01]  /*2f30*/  HMMA.16816.F32.BF16 R108, R56, R84, R108 ;  /* 0x00000054386c723c */ /* 0x000fe2000004186c */
[----:B------:R-:W-:Y:S02]  /*2f40*/  FADD R161, R161, R162 ;  /* 0x000000a2a1a17221 */ /* 0x000fe40000000000 */
[----:B------:R-:W-:Y:S02]  /*2f50*/  FFMA R60, R55, c[0x0][0x188], -R44 ;  /* 0x00006200373c7a23 */ /* 0x000fe4000000082c */
[----:B------:R-:W-:-:S03]  /*2f60*/  FADD R112, R112, R113 ;  /* 0x0000007170707221 */ /* 0x000fc60000000000 */
[----:B-1----:R-:W-:Y:S01]  /*2f70*/  HMMA.16816.F32.BF16 R104, R56, R96, R104 ;  /* 0x000000603868723c */ /* 0x002fe20000041868 */
[----:B------:R-:W-:Y:S01]  /*2f80*/  FMUL R68, R90, 1.4426950216293334961 ;  /* 0x3fb8aa3b5a447820 */ /* 0x000fe20000400000 */
[----:B------:R-:W-:Y:S01]  /*2f90*/  F2FP.BF16.PACK_AB R72, R24, R23 ;  /* 0x000000171848723e */ /* 0x000fe200000010ff */
[----:B------:R-:W-:Y:S01]  /*2fa0*/  FMUL R55, R91, 1.4426950216293334961 ;  /* 0x3fb8aa3b5b377820 */ /* 0x000fe20000400000 */
[----:B--2---:R-:W-:Y:S01]  /*2fb0*/  F2FP.BF16.PACK_AB R73, R115, R114 ;  /* 0x000000727349723e */ /* 0x004fe200000010ff */
[--C-:B------:R-:W-:Y:S01]  /*2fc0*/  FFMA R61, R74, c[0x0][0x188], -R44.reuse ;  /* 0x000062004a3d7a23 */ /* 0x100fe2000000082c */
[----:B------:R-:W-:Y:S01]  /*2fd0*/  F2FP.BF16.PACK_AB R74, R26, R25 ;  /* 0x000000191a4a723e */ /* 0x000fe200000010ff */
[----:B------:R-:W-:Y:S01]  /*2fe0*/  FFMA R76, R75, c[0x0][0x188], -R44 ;  /* 0x000062004b4c7a23 */ /* 0x000fe2000000082c */
[----:B---3--:R-:W-:Y:S01]  /*2ff0*/  F2FP.BF16.PACK_AB R75, R95, R94 ;  /* 0x0000005e5f4b723e */ /* 0x008fe200000010ff */
[----:B------:R-:W-:Y:S02]  /*3000*/  FADD R160, R160, R161 ;  /* 0x000000a1a0a07221 */ /* 0x000fe40000000000 */
[----:B------:R-:W-:Y:S01]  /*3010*/  FADD R93, R93, R112 ;  /* 0x000000705d5d7221 */ /* 0x000fe20000000000 */
[----:B------:R-:W-:Y:S01]  /*3020*/  MUFU.EX2 R27, R27 ;  /* 0x0000001b001b7308 */ /* 0x000fe20000000800 */
[----:B------:R-:W-:Y:S01]  /*3030*/  FFMA R54, R54, c[0x0][0x188], -R44 ;  /* 0x0000620036367a23 */ /* 0x000fe2000000082c */
[----:B------:R-:W0:Y:S01]  /*3040*/  LDSM.16.M88.4 R56, [R20+0x2080] ;  /* 0x002080001438783b */ /* 0x000e220000000200 */
[----:B------:R-:W-:-:S02]  /*3050*/  FADD R23, R23, R160 ;  /* 0x000000a017177221 */ /* 0x000fc40000000000 */
[----:B------:R-:W-:-:S03]  /*3060*/  FADD R114, R114, R93 ;  /* 0x0000005d72727221 */ /* 0x000fc60000000000 */
[----:B------:R-:W1:Y:S01]  /*3070*/  MUFU.EX2 R28, R28 ;  /* 0x0000001c001c7308 */ /* 0x000e620000000800 */
[----:B------:R-:W-:Y:S01]  /*3080*/  FMUL R54, R54, 1.4426950216293334961 ;  /* 0x3fb8aa3b36367820 */ /* 0x000fe20000400000 */
[----:B------:R-:W-:Y:S01]  /*3090*/  HMMA.16816.F32.BF16 R132, R72, R62, R132 ;  /* 0x0000003e4884723c */ /* 0x000fe20000041884 */
[----:B------:R-:W-:Y:S02]  /*30a0*/  FMUL R69, R60, 1.4426950216293334961 ;  /* 0x3fb8aa3b3c457820 */ /* 0x000fe40000400000 */
[----:B------:R-:W-:Y:S02]  /*30b0*/  FMUL R84, R61, 1.4426950216293334961 ;  /* 0x3fb8aa3b3d547820 */ /* 0x000fe40000400000 */
[----:B------:R-:W2:Y:S01]  /*30c0*/  LDSM.16.M88.4 R60, [R20+0x2880] ;  /* 0x00288000143c783b */ /* 0x000ea20000000200 */
[----:B------:R-:W-:Y:S01]  /*30d0*/  MUFU.EX2 R68, R68 ;  /* 0x0000004400447308 */ /* 0x000fe20000000800 */
[----:B------:R-:W-:Y:S02]  /*30e0*/  FADD R24, R24, R23 ;  /* 0x0000001718187221 */ /* 0x000fe40000000000 */
[----:B------:R-:W-:-:S05]  /*30f0*/  FADD R115, R115, R114 ;  /* 0x0000007273737221 */ /* 0x000fca0000000000 */
[----:B------:R-:W3:Y:S01]  /*3100*/  MUFU.EX2 R55, R55 ;  /* 0x0000003700377308 */ /* 0x000ee20000000800 */
[----:B------:R-:W-:Y:S02]  /*3110*/  FADD R25, R25, R24 ;  /* 0x0000001819197221 */ /* 0x000fe40000000000 */
[----:B------:R-:W-:-:S05]  /*3120*/  FADD R94, R94, R115 ;  /* 0x000000735e5e7221 */ /* 0x000fca0000000000 */
[----:B------:R-:W-:Y:S01]  /*3130*/  MUFU.EX2 R29, R29 ;  /* 0x0000001d001d7308 */ /* 0x000fe20000000800 */
[----:B------:R-:W-:-:S07]  /*3140*/  FADD R26, R26, R25 ;  /* 0x000000191a1a7221 */ /* 0x000fce0000000000 */
[----:B------:R-:W4:Y:S01]  /*3150*/  MUFU.EX2 R30, R30 ;  /* 0x0000001e001e7308 */ /* 0x000f220000000800 */
[----:B------:R-:W-:Y:S01]  /*3160*/  FADD R95, R95, R94 ;  /* 0x0000005e5f5f7221 */ /* 0x000fe20000000000 */
[C---:B------:R-:W-:Y:S01]  /*3170*/  HMMA.16816.F32.BF16 R100, R72.reuse, R82, R100 ;  /* 0x000000524864723c */ /* 0x040fe20000041864 */
[--C-:B------:R-:W-:Y:S01]  /*3180*/  FFMA R78, R78, c[0x0][0x188], -R44.reuse ;  /* 0x000062004e4e7a23 */ /* 0x100fe2000000082c */
[----:B------:R-:W5:Y:S04]  /*3190*/  LDSM.16.M88.4 R80, [R20+0x3080] ;  /* 0x003080001450783b */ /* 0x000f680000000200 */
[----:B------:R-:W-:Y:S01]  /*31a0*/  MUFU.EX2 R54, R54 ;  /* 0x0000003600367308 */ /* 0x000fe20000000800 */
[----:B------:R-:W-:Y:S01]  /*31b0*/  FFMA R85, R79, c[0x0][0x188], -R44 ;  /* 0x000062004f557a23 */ /* 0x000fe2000000082c */
[C---:B------:R-:W-:Y:S06]  /*31c0*/  HMMA.16816.F32.BF16 R108, R72.reuse, R86, R108 ;  /* 0x00000056486c723c */ /* 0x040fec000004186c */
[----:B------:R-:W0:Y:S02]  /*31d0*/  MUFU.EX2 R69, R69 ;  /* 0x0000004500457308 */ /* 0x000e240000000800 */
[----:B------:R-:W-:Y:S01]  /*31e0*/  HMMA.16816.F32.BF16 R104, R72, R98, R104 ;  /* 0x000000624868723c */ /* 0x000fe20000041868 */
[----:B------:R-:W-:-:S02]  /*31f0*/  FMUL R88, R76, 1.4426950216293334961 ;  /* 0x3fb8aa3b4c587820 */ /* 0x000fc40000400000 */
[----:B------:R-:W-:-:S03]  /*3200*/  FMUL R86, R78, 1.4426950216293334961 ;  /* 0x3fb8aa3b4e567820 */ /* 0x000fc60000400000 */
[----:B------:R-:W0:Y:S01]  /*3210*/  MUFU.EX2 R31, R31 ;  /* 0x0000001f001f7308 */ /* 0x000e220000000800 */
[----:B-1----:R-:W-:Y:S01]  /*3220*/  F2FP.BF16.PACK_AB R72, R28, R27 ;  /* 0x0000001b1c48723e */ /* 0x002fe200000010ff */
[----:B------:R-:W-:Y:S01]  /*3230*/  FADD R27, R27, R26 ;  /* 0x0000001a1b1b7221 */ /* 0x000fe20000000000 */
[----:B---3--:R-:W-:Y:S01]  /*3240*/  F2FP.BF16.PACK_AB R73, R55, R68 ;  /* 0x000000443749723e */ /* 0x008fe200000010ff */
[----:B------:R-:W-:Y:S01]  /*3250*/  FADD R68, R68, R95 ;  /* 0x0000005f44447221 */ /* 0x000fe20000000000 */
[----:B------:R-:W1:Y:S01]  /*3260*/  LDSM.16.M88.4 R76, [R20+0x3880] ;  /* 0x00388000144c783b */ /* 0x000e620000000200 */
[----:B------:R-:W-:Y:S02]  /*3270*/  FMUL R85, R85, 1.4426950216293334961 ;  /* 0x3fb8aa3b55557820 */ /* 0x000fe40000400000 */
[----:B------:R-:W3:Y:S01]  /*3280*/  MUFU.EX2 R84, R84 ;  /* 0x0000005400547308 */ /* 0x000ee20000000800 */
[----:B------:R-:W-:Y:S02]  /*3290*/  FADD R28, R28, R27 ;  /* 0x0000001b1c1c7221 */ /* 0x000fe40000000000 */
[----:B------:R-:W-:Y:S01]  /*32a0*/  FADD R55, R55, R68 ;  /* 0x0000004437377221 */ /* 0x000fe20000000000 */
[----:B----4-:R-:W-:-:S04]  /*32b0*/  F2FP.BF16.PACK_AB R74, R30, R29 ;  /* 0x0000001d1e4a723e */ /* 0x010fc800000010ff */
[----:B------:R-:W4:Y:S01]  /*32c0*/  MUFU.EX2 R32, R32 ;  /* 0x0000002000207308 */ /* 0x000f220000000800 */
[----:B------:R-:W-:Y:S01]  /*32d0*/  FFMA R70, R70, c[0x0][0x188], -R44 ;  /* 0x0000620046467a23 */ /* 0x000fe2000000082c */
[----:B0-----:R-:W-:Y:S01]  /*32e0*/  F2FP.BF16.PACK_AB R75, R69, R54 ;  /* 0x00000036454b723e */ /* 0x001fe200000010ff */
[----:B------:R-:W-:-:S05]  /*32f0*/  FADD R29, R29, R28 ;  /* 0x0000001c1d1d7221 */ /* 0x000fca0000000000 */
[----:B------:R-:W0:Y:S01]  /*3300*/  MUFU.EX2 R89, R88 ;  /* 0x0000005800597308 */ /* 0x000e220000000800 */
[----:B------:R-:W-:Y:S02]  /*3310*/  FADD R54, R54, R55 ;  /* 0x0000003736367221 */ /* 0x000fe40000000000 */
[----:B------:R-:W-:-:S05]  /*3320*/  FMUL R23, R70, 1.4426950216293334961 ;  /* 0x3fb8aa3b46177820 */ /* 0x000fca0000400000 */
[----:B------:R-:W-:Y:S01]  /*3330*/  MUFU.EX2 R33, R33 ;  /* 0x0000002100217308 */ /* 0x000fe20000000800 */
[----:B------:R-:W-:-:S07]  /*3340*/  FADD R30, R30, R29 ;  /* 0x0000001d1e1e7221 */ /* 0x000fce0000000000 */
[----:B------:R-:W0:Y:S01]  /*3350*/  MUFU.EX2 R34, R34 ;  /* 0x0000002200227308 */ /* 0x000e220000000800 */
[----:B------:R-:W-:Y:S02]  /*3360*/  FFMA R71, R71, c[0x0][0x188], -R44 ;  /* 0x0000620047477a23 */ /* 0x000fe4000000082c */
[----:B------:R-:W-:-:S05]  /*3370*/  FADD R69, R69, R54 ;  /* 0x0000003645457221 */ /* 0x000fca0000000000 */
[----:B------:R-:W-:Y:S01]  /*3380*/  MUFU.EX2 R86, R86 ;  /* 0x0000005600567308 */ /* 0x000fe20000000800 */
[----:B------:R-:W-:-:S07]  /*3390*/  FFMA R66, R66, c[0x0][0x188], -R44 ;  /* 0x0000620042427a23 */ /* 0x000fce000000082c */
[----:B------:R-:W1:Y:S01]  /*33a0*/  MUFU.EX2 R85, R85 ;  /* 0x0000005500557308 */ /* 0x000e620000000800 */
[----:B------:R-:W-:Y:S02]  /*33b0*/  FADD R29, R31, R30 ;  /* 0x0000001e1f1d7221 */ /* 0x000fe40000000000 */
[----:B------:R-:W-:Y:S02]  /*33c0*/  FMUL R71, R71, 1.4426950216293334961 ;  /* 0x3fb8aa3b47477820 */ /* 0x000fe40000400000 */
[----:B---3--:R-:W-:-:S03]  /*33d0*/  FADD R28, R84, R69 ;  /* 0x00000045541c7221 */ /* 0x008fc60000000000 */
[----:B------:R-:W3:Y:S01]  /*33e0*/  MUFU.EX2 R35, R35 ;  /* 0x0000002300237308 */ /* 0x000ee20000000800 */
[----:B------:R-:W-:Y:S01]  /*33f0*/  FFMA R67, R67, c[0x0][0x188], -R44 ;  /* 0x0000620043437a23 */ /* 0x000fe2000000082c */
[----:B----4-:R-:W-:Y:S01]  /*3400*/  F2FP.BF16.PACK_AB R24, R32, R31 ;  /* 0x0000001f2018723e */ /* 0x010fe200000010ff */
[----:B------:R-:W-:Y:S01]  /*3410*/  FMUL R66, R66, 1.4426950216293334961 ;  /* 0x3fb8aa3b42427820 */ /* 0x000fe20000400000 */
[----:B0-----:R-:W-:Y:S01]  /*3420*/  F2FP.BF16.PACK_AB R25, R89, R84 ;  /* 0x000000545919723e */ /* 0x001fe200000010ff */
[----:B------:R-:W-:-:S03]  /*3430*/  FADD R32, R32, R29 ;  /* 0x0000001d20207221 */ /* 0x000fc60000000000 */
[----:B------:R-:W0:Y:S01]  /*3440*/  MUFU.EX2 R23, R23 ;  /* 0x0000001700177308 */ /* 0x000e220000000800 */
[----:B------:R-:W-:Y:S01]  /*3450*/  FADD R89, R89, R28 ;  /* 0x0000001c59597221 */ /* 0x000fe20000000000 */
[----:B------:R-:W-:Y:S01]  /*3460*/  F2FP.BF16.PACK_AB R26, R34, R33 ;  /* 0x00000021221a723e */ /* 0x000fe200000010ff */
[----:B------:R-:W-:Y:S01]  /*3470*/  FMUL R67, R67, 1.4426950216293334961 ;  /* 0x3fb8aa3b43437820 */ /* 0x000fe20000400000 */
[----:B-1----:R-:W-:Y:S01]  /*3480*/  F2FP.BF16.PACK_AB R27, R85, R86 ;  /* 0x00000056551b723e */ /* 0x002fe200000010ff */
[----:B------:R-:W-:-:S03]  /*3490*/  FFMA R46, R46, c[0x0][0x188], -R44 ;  /* 0x000062002e2e7a23 */ /* 0x000fc6000000082c */
[----:B------:R-:W1:Y:S01]  /*34a0*/  MUFU.EX2 R36, R36 ;  /* 0x0000002400247308 */ /* 0x000e620000000800 */
[----:B------:R-:W-:Y:S02]  /*34b0*/  FADD R33, R33, R32 ;  /* 0x0000002021217221 */ /* 0x000fe40000000000 */
[----:B------:R-:W-:-:S05]  /*34c0*/  FADD R86, R86, R89 ;  /* 0x0000005956567221 */ /* 0x000fca0000000000 */
[----:B------:R4:W0:Y:S01]  /*34d0*/  MUFU.EX2 R88, R71 ;  /* 0x0000004700587308 */ /* 0x0008220000000800 */
[----:B------:R-:W-:Y:S01]  /*34e0*/  FMUL R46, R46, 1.4426950216293334961 ;  /* 0x3fb8aa3b2e2e7820 */ /* 0x000fe20000400000 */
[----:B------:R-:W-:Y:S01]  /*34f0*/  HMMA.16816.F32.BF16 R132, R72, R56, R132 ;  /* 0x000000384884723c */ /* 0x000fe20000041884 */
[----:B------:R-:W-:-:S05]  /*3500*/  FFMA R47, R47, c[0x0][0x188], -R44 ;  /* 0x000062002f2f7a23 */ /* 0x000fca000000082c */
[----:B------:R-:W0:Y:S01]  /*3510*/  MUFU.EX2 R37, R37 ;  /* 0x0000002500257308 */ /* 0x000e220000000800 */
[----:B------:R-:W-:Y:S01]  /*3520*/  FADD R34, R34, R33 ;  /* 0x0000002122227221 */ /* 0x000fe20000000000 */
[----:B--2---:R-:W-:Y:S01]  /*3530*/  HMMA.16816.F32.BF16 R100, R72, R60, R100 ;  /* 0x0000003c4864723c */ /* 0x004fe20000041864 */
[----:B------:R-:W-:Y:S01]  /*3540*/  FADD R86, R85, R86 ;  /* 0x0000005655567221 */ /* 0x000fe20000000000 */
[----:B----4-:R-:W-:Y:S04]  /*3550*/  LDSM.16.M88.4 R68, [R10+0x2080] ;  /* 0x002080000a44783b */ /* 0x010fe80000000200 */
[----:B------:R-:W2:Y:S01]  /*3560*/  MUFU.EX2 R66, R66 ;  /* 0x0000004200427308 */ /* 0x000ea20000000800 */
[----:B------:R-:W-:Y:S02]  /*3570*/  FFMA R48, R48, c[0x0][0x188], -R18 ;  /* 0x0000620030307a23 */ /* 0x000fe40000000812 */
[----:B------:R-:W-:-:S02]  /*3580*/  FMUL R47, R47, 1.4426950216293334961 ;  /* 0x3fb8aa3b2f2f7820 */ /* 0x000fc40000400000 */
[----:B------:R-:W-:-:S03]  /*3590*/  FFMA R50, R50, c[0x0][0x188], -R44 ;  /* 0x0000620032327a23 */ /* 0x000fc6000000082c */
[----:B------:R-:W4:Y:S01]  /*35a0*/  MUFU.EX2 R67, R67 ;  /* 0x0000004300437308 */ /* 0x000f220000000800 */
[----:B---3--:R-:W-:Y:S02]  /*35b0*/  FADD R29, R35, R34 ;  /* 0x00000022231d7221 */ /* 0x008fe40000000000 */
[----:B0-----:R-:W-:Y:S02]  /*35c0*/  FADD R31, R23, R86 ;  /* 0x00000056171f7221 */ /* 0x001fe40000000000 */
[----:B------:R-:W-:-:S03]  /*35d0*/  FMUL R48, R48, 1.4426950216293334961 ;  /* 0x3fb8aa3b30307820 */ /* 0x000fc60000400000 */
[----:B------:R-:W0:Y:S01]  /*35e0*/  MUFU.EX2 R46, R46 ;  /* 0x0000002e002e7308 */ /* 0x000e220000000800 */
[----:B------:R-:W-:Y:S02]  /*35f0*/  FFMA R49, R49, c[0x0][0x188], -R18 ;  /* 0x0000620031317a23 */ /* 0x000fe40000000812 */
[----:B------:R-:W-:Y:S02]  /*3600*/  FFMA R51, R51, c[0x0][0x188], -R44 ;  /* 0x0000620033337a23 */ /* 0x000fe4000000082c */
[----:B------:R-:W-:Y:S02]  /*3610*/  FMUL R50, R50, 1.4426950216293334961 ;  /* 0x3fb8aa3b32327820 */ /* 0x000fe40000400000 */
[----:B-1----:R-:W-:Y:S01]  /*3620*/  FADD R28, R36, R29 ;  /* 0x0000001d241c7221 */ /* 0x002fe20000000000 */
[----:B------:R-:W1:Y:S01]  /*3630*/  MUFU.EX2 R64, R64 ;  /* 0x0000004000407308 */ /* 0x000e620000000800 */
[----:B------:R-:W-:Y:S02]  /*3640*/  FADD R31, R88, R31 ;  /* 0x0000001f581f7221 */ /* 0x000fe40000000000 */
[----:B------:R-:W-:-:S02]  /*3650*/  FMUL R49, R49, 1.4426950216293334961 ;  /* 0x3fb8aa3b31317820 */ /* 0x000fc40000400000 */
[----:B------:R-:W-:-:S03]  /*3660*/  FMUL R51, R51, 1.4426950216293334961 ;  /* 0x3fb8aa3b33337820 */ /* 0x000fc60000400000 */
[----:B------:R-:W3:Y:S01]  /*3670*/  MUFU.EX2 R47, R47 ;  /* 0x0000002f002f7308 */ /* 0x000ee20000000800 */
[----:B------:R-:W-:Y:S02]  /*3680*/  FADD R33, R37, R28 ;  /* 0x0000001c25217221 */ /* 0x000fe40000000000 */
[----:B--2---:R-:W-:Y:S01]  /*3690*/  FADD R34, R66, R31 ;  /* 0x0000001f42227221 */ /* 0x004fe20000000000 */
[----:B-----5:R-:W-:Y:S01]  /*36a0*/  HMMA.16816.F32.BF16 R108, R72, R80, R108 ;  /* 0x00000050486c723c */ /* 0x020fe2000004186c */
[----:B------:R-:W-:Y:S01]  /*36b0*/  FADD R32, R52, R33 ;  /* 0x0000002134207221 */ /* 0x000fe20000000000 */
[----:B------:R-:W-:Y:S02]  /*36c0*/  LDSM.16.M88.4 R28, [R10+0x3880] ;  /* 0x003880000a1c783b */ /* 0x000fe40000000200 */
[----:B------:R-:W2:Y:S01]  /*36d0*/  MUFU.EX2 R48, R48 ;  /* 0x0000003000307308 */ /* 0x000ea20000000800 */
[----:B----4-:R-:W-:-:S03]  /*36e0*/  FADD R33, R67, R34 ;  /* 0x0000002243217221 */ /* 0x010fc60000000000 */
[----:B------:R-:W-:Y:S04]  /*36f0*/  HMMA.16816.F32.BF16 R104, R72, R76, R104 ;  /* 0x0000004c4868723c */ /* 0x000fe80000041868 */
[----:B------:R-:W4:Y:S01]  /*3700*/  MUFU.EX2 R50, R50 ;  /* 0x0000003200327308 */ /* 0x000f220000000800 */
[----:B------:R-:W-:Y:S02]  /*3710*/  FADD R55, R45, R32 ;  /* 0x000000202d377221 */ /* 0x000fe40000000000 */
[----:B0-----:R-:W-:-:S05]  /*3720*/  FADD R32, R46, R33 ;  /* 0x000000212e207221 */ /* 0x001fca0000000000 */
[----:B------:R-:W0:Y:S01]  /*3730*/  MUFU.EX2 R49, R49 ;  /* 0x0000003100317308 */ /* 0x000e220000000800 */
[C---:B------:R-:W-:Y:S01]  /*3740*/  HMMA.16816.F32.BF16 R132, R24.reuse, R58, R132 ;  /* 0x0000003a1884723c */ /* 0x040fe20000041884 */
[----:B------:R-:W-:Y:S06]  /*3750*/  LDSM.16.M88.4 R56, [R10+0x3080] ;  /* 0x003080000a38783b */ /* 0x000fec0000000200 */
[----:B------:R-:W5:Y:S01]  /*3760*/  MUFU.EX2 R51, R51 ;  /* 0x0000003300337308 */ /* 0x000f620000000800 */
[----:B------:R-:W-:Y:S01]  /*3770*/  HMMA.16816.F32.BF16 R60, R24, R62, R100 ;  /* 0x0000003e183c723c */ /* 0x000fe20000041864 */
[----:B------:R-:W-:Y:S01]  /*3780*/  LDSM.16.M88.4 R100, [R10+0x2880] ;  /* 0x002880000a64783b */ /* 0x000fe20000000200 */
[----:B-1----:R-:W-:-:S02]  /*3790*/  FADD R55, R64, R55 ;  /* 0x0000003740377221 */ /* 0x002fc40000000000 */
[----:B---3--:R-:W-:Y:S02]  /*37a0*/  FADD R33, R47, R32 ;  /* 0x000000202f217221 */ /* 0x008fe40000000000 */
[----:B--2---:R-:W-:Y:S02]  /*37b0*/  FADD R32, R48, R55 ;  /* 0x0000003730207221 */ /* 0x004fe40000000000 */
[----:B----4-:R-:W-:Y:S02]  /*37c0*/  FADD R34, R50, R33 ;  /* 0x0000002132227221 */ /* 0x010fe40000000000 */
[----:B0-----:R-:W-:Y:S02]  /*37d0*/  FADD R32, R49, R32 ;  /* 0x0000002031207221 */ /* 0x001fe40000000000 */
[----:B-----5:R-:W-:-:S03]  /*37e0*/  FADD R34, R51, R34 ;  /* 0x0000002233227221 */ /* 0x020fc60000000000 */
[----:B------:R-:W0:Y:S01]  /*37f0*/  SHFL.BFLY PT, R33, R32, 0x2, 0x1f ;  /* 0x0c401f0020217f89 */ /* 0x000e2200000e0000 */
[C---:B------:R-:W-:Y:S03]  /*3800*/  HMMA.16816.F32.BF16 R108, R24.reuse, R82, R108 ;  /* 0x00000052186c723c */ /* 0x040fe6000004186c */
[----:B------:R-:W1:Y:S05]  /*3810*/  SHFL.BFLY PT, R55, R34, 0x2, 0x1f ;  /* 0x0c401f0022377f89 */ /* 0x000e6a00000e0000 */
[----:B------:R-:W-:Y:S07]  /*3820*/  HMMA.16816.F32.BF16 R104, R24, R78, R104 ;  /* 0x0000004e1868723c */ /* 0x000fee0000041868 */
[----:B------:R-:W-:-:S02]  /*3830*/  F2FP.BF16.PACK_AB R24, R36, R35 ;  /* 0x000000232418723e */ /* 0x000fc400000010ff */
[----:B------:R-:W-:Y:S02]  /*3840*/  F2FP.BF16.PACK_AB R25, R88, R23 ;  /* 0x000000175819723e */ /* 0x000fe400000010ff */
[----:B------:R-:W-:Y:S02]  /*3850*/  F2FP.BF16.PACK_AB R26, R52, R37 ;  /* 0x00000025341a723e */ /* 0x000fe400000010ff */
[----:B------:R-:W-:Y:S01]  /*3860*/  F2FP.BF16.PACK_AB R27, R67, R66 ;  /* 0x00000042431b723e */ /* 0x000fe200000010ff */
[----:B0-----:R-:W-:Y:S02]  /*3870*/  FADD R33, R32, R33 ;  /* 0x0000002120217221 */ /* 0x001fe40000000000 */
[----:B-1----:R-:W-:-:S04]  /*3880*/  FADD R55, R34, R55 ;  /* 0x0000003722377221 */ /* 0x002fc80000000000 */
[C---:B------:R-:W-:Y:S01]  /*3890*/  HMMA.16816.F32.BF16 R132, R24.reuse, R68, R132 ;  /* 0x000000441884723c */ /* 0x040fe20000041884 */
[----:B------:R-:W0:Y:S07]  /*38a0*/  SHFL.BFLY PT, R32, R55, 0x1, 0x1f ;  /* 0x0c201f0037207f89 */ /* 0x000e2e00000e0000 */
[C---:B------:R-:W-:Y:S08]  /*38b0*/  HMMA.16816.F32.BF16 R60, R24.reuse, R100, R60 ;  /* 0x00000064183c723c */ /* 0x040ff0000004183c */
[C---:B------:R-:W-:Y:S08]  /*38c0*/  HMMA.16816.F32.BF16 R108, R24.reuse, R56, R108 ;  /* 0x00000038186c723c */ /* 0x040ff0000004186c */
[----:B------:R-:W-:Y:S01]  /*38d0*/  HMMA.16816.F32.BF16 R104, R24, R28, R104 ;  /* 0x0000001c1868723c */ /* 0x000fe20000041868 */
[----:B------:R-:W1:Y:S01]  /*38e0*/  SHFL.BFLY PT, R28, R33, 0x1, 0x1f ;  /* 0x0c201f00211c7f89 */ /* 0x000e6200000e0000 */
[----:B------:R-:W-:-:S04]  /*38f0*/  IADD3 R11, R11, 0x80, RZ ;  /* 0x000000800b0b7810 */ /* 0x000fc80007ffe0ff */
[----:B------:R-:W-:Y:S02]  /*3900*/  ISETP.GE.AND P0, PT, R11, c[0x0][0x1d0], PT ;  /* 0x000074000b007a0c */ /* 0x000fe40003f06270 */
[----:B------:R-:W-:Y:S02]  /*3910*/  F2FP.BF16.PACK_AB R24, R64, R45 ;  /* 0x0000002d4018723e */ /* 0x000fe400000010ff */
[----:B------:R-:W-:Y:S02]  /*3920*/  F2FP.BF16.PACK_AB R25, R47, R46 ;  /* 0x0000002e2f19723e */ /* 0x000fe400000010ff */
[----:B------:R-:W-:Y:S02]  /*3930*/  F2FP.BF16.PACK_AB R26, R49, R48 ;  /* 0x00000030311a723e */ /* 0x000fe400000010ff */
[----:B------:R-:W-:Y:S01]  /*3940*/  F2FP.BF16.PACK_AB R27, R51, R50 ;  /* 0x00000032331b723e */ /* 0x000fe200000010ff */
[----:B0-----:R-:W-:-:S06]  /*3950*/  FADD R32, R55, R32 ;  /* 0x0000002037207221 */ /* 0x001fcc0000000000 */
[----:B------:R-:W-:Y:S01]  /*3960*/  HMMA.16816.F32.BF16 R132, R24, R70, R132 ;  /* 0x000000461884723c */ /* 0x000fe20000041884 */
[----:B-1----:R-:W-:-:S07]  /*3970*/  FADD R28, R33, R28 ;  /* 0x0000001c211c7221 */ /* 0x002fce0000000000 */
[----:B------:R-:W-:Y:S01]  /*3980*/  HMMA.16816.F32.BF16 R100, R24, R102, R60 ;  /* 0x000000661864723c */ /* 0x000fe2000004183c */
[----:B------:R-:W-:Y:S01]  /*3990*/  FFMA R12, R53, R12, R28 ;  /* 0x0000000c350c7223 */ /* 0x000fe2000000001c */
[----:B------:R-:W-:-:S06]  /*39a0*/  MOV R171, R18 ;  /* 0x0000001200ab7202 */ /* 0x000fcc0000000f00 */
[----:B------:R-:W-:Y:S01]  /*39b0*/  HMMA.16816.F32.BF16 R108, R24, R58, R108 ;  /* 0x0000003a186c723c */ /* 0x000fe2000004186c */
[----:B------:R-:W-:Y:S01]  /*39c0*/  FFMA R22, R65, R22, R32 ;  /* 0x0000001641167223 */ /* 0x000fe20000000020 */
[----:B------:R-:W-:-:S06]  /*39d0*/  MOV R169, R44 ;  /* 0x0000002c00a97202 */ /* 0x000fcc0000000f00 */
[----:B------:R-:W-:Y:S07]  /*39e0*/  HMMA.16816.F32.BF16 R104, R24, R30, R104 ;  /* 0x0000001e1868723c */ /* 0x000fee0000041868 */
[----:B------:R-:W-:-:S05]  /*39f0*/  MOV R24, 0x80 ;  /* 0x0000008000187802 */ /* 0x000fca0000000f00 */
[C---:B------:R-:W-:Y:S02]  /*3a00*/  IMAD R9, R24.reuse, c[0x0][0x1b4], R9 ;  /* 0x00006d0018097a24 */ /* 0x040fe400078e0209 */
[----:B------:R-:W-:Y:S01]  /*3a10*/  IMAD R19, R24, c[0x0][0x1a4], R19 ;  /* 0x0000690018137a24 */ /* 0x000fe200078e0213 */
[----:B------:R-:W-:Y:S01]  /*3a20*/  @P0 CALL.REL.NOINC `(.L_x_1) ;  /* 0x0000001000000944 */ /* 0x000fe20003c00000 */
[----:B------:R-:W-:Y:S05]  /*3a30*/  BRA `(.L_x_2) ;  /* 0xffffd6b000007947 */ /* 0x000fea000383ffff */
.L_x_1:
[----:B------:R-:W-:-:S04]  /*3a40*/  MOV R38, R18 ;  /* 0x0000001200267202 */ /* 0x000fc80000000f00 */
.L_x_0:
[C---:B------:R-:W-:Y:S01]  /*3a50*/  FMUL R6, R22.reuse, 8388608 ;  /* 0x4b00000016067820 */ /* 0x040fe20000400000 */
[----:B------:R-:W-:Y:S01]  /*3a60*/  FSETP.GEU.AND P3, PT, R22, 1.175494350822287508e-38, PT ;  /* 0x008000001600780b */ /* 0x000fe20003f6e000 */
[----:B------:R-:W-:Y:S01]  /*3a70*/  IMAD R8, R2, c[0x0][0x1c0], RZ ;  /* 0x0000700002087a24 */ /* 0x000fe200078e02ff */
[----:B------:R-:W-:Y:S01]  /*3a80*/  SHF.L.U32 R7, R0, 0x2, RZ ;  /* 0x0000000200077819 */ /* 0x000fe200000006ff */
[----:B------:R-:W-:Y:S01]  /*3a90*/  IMAD R10, R3, c[0x0][0x1c4], RZ ;  /* 0x00007100030a7a24 */ /* 0x000fe200078e02ff */
[----:B------:R-:W-:Y:S01]  /*3aa0*/  SHF.R.U32.HI R9, RZ, 0x1, R0 ;  /* 0x00000001ff097819 */ /* 0x000fe20000011600 */
[----:B------:R-:W-:Y:S01]  /*3ab0*/  BAR.SYNC.DEFER_BLOCKING 0x0 ;  /* 0x0000000000007b1d */ /* 0x000fe20000010000 */
[----:B------:R-:W-:-:S02]  /*3ac0*/  FSEL R56, R6, R22, !P3 ;  /* 0x0000001606387208 */ /* 0x000fc40005800000 */
[----:B------:R-:W-:Y:S02]  /*3ad0*/  LOP3.LUT R11, R15, 0x38, RZ, 0xc0, !PT ;  /* 0x000000380f0b7812 */ /* 0x000fe400078ec0ff */
[----:B------:R-:W-:Y:S02]  /*3ae0*/  LOP3.LUT R18, R7, 0x1c0, RZ, 0xc0, !PT ;  /* 0x000001c007127812 */ /* 0x000fe400078ec0ff */
[----:B------:R-:W-:Y:S02]  /*3af0*/  LOP3.LUT R19, R9, 0x4, RZ, 0xc0, !PT ;  /* 0x0000000409137812 */ /* 0x000fe400078ec0ff */
[----:B------:R-:W-:Y:S02]  /*3b00*/  IADD3 R6, R56, -0x3f3504f3, RZ ;  /* 0xc0cafb0d38067810 */ /* 0x000fe40007ffe0ff */
[----:B------:R-:W-:Y:S02]  /*3b10*/  LOP3.LUT R16, R15, 0x78, RZ, 0xc0, !PT ;  /* 0x000000780f107812 */ /* 0x000fe400078ec0ff */
[----:B------:R-:W-:-:S02]  /*3b20*/  IADD3 R43, R19, R11, R18 ;  /* 0x0000000b132b7210 */ /* 0x000fc40007ffe012 */
[----:B------:R-:W-:Y:S01]  /*3b30*/  LOP3.LUT R11, R6, 0xff800000, RZ, 0xc0, !PT ;  /* 0xff800000060b7812 */ /* 0x000fe200078ec0ff */
[----:B------:R-:W-:Y:S01]  /*3b40*/  IMAD R17, R13, 0x4, R16 ;  /* 0x000000040d117824 */ /* 0x000fe200078e0210 */
[----:B------:R-:W-:Y:S02]  /*3b50*/  SHF.L.U32 R6, R0, 0x5, RZ ;  /* 0x0000000500067819 */ /* 0x000fe400000006ff */
[----:B------:R-:W-:Y:S02]  /*3b60*/  MOV R20, R12 ;  /* 0x0000000c00147202 */ /* 0x000fe40000000f00 */
[C---:B------:R-:W-:Y:S01]  /*3b70*/  SHF.L.U32 R9, R8.reuse, 0x1, RZ ;  /* 0x0000000108097819 */ /* 0x040fe200000006ff */
[----:B------:R-:W-:Y:S01]  /*3b80*/  IMAD.HI R8, R8, 0x2, RZ ;  /* 0x0000000208087827 */ /* 0x000fe200078e02ff */
[----:B------:R-:W-:Y:S02]  /*3b90*/  SHF.L.U32 R12, R10, 0x1, RZ ;  /* 0x000000010a0c7819 */ /* 0x000fe400000006ff */
[----:B------:R-:W-:Y:S01]  /*3ba0*/  LOP3.LUT R16, R0, 0xc, RZ, 0xc0, !PT ;  /* 0x0000000c00107812 */ /* 0x000fe200078ec0ff */
[----:B------:R-:W-:Y:S01]  /*3bb0*/  FMUL R5, R20, 8388608 ;  /* 0x4b00000014057820 */ /* 0x000fe20000400000 */
[----:B------:R-:W-:-:S02]  /*3bc0*/  LOP3.LUT R13, R6, 0x60, RZ, 0xc0, !PT ;  /* 0x00000060060d7812 */ /* 0x000fc400078ec0ff */
[----:B------:R-:W-:Y:S02]  /*3bd0*/  IADD3 R41, P4, P5, R12, c[0x0][0x178], R9 ;  /* 0x00005e000c297a10 */ /* 0x000fe40007d9e009 */
[----:B------:R-:W-:Y:S01]  /*3be0*/  FSETP.GEU.AND P2, PT, R20, 1.175494350822287508e-38, PT ;  /* 0x008000001400780b */ /* 0x000fe20003f4e000 */
[----:B------:R-:W-:Y:S01]  /*3bf0*/  I2F R9, R11 ;  /* 0x0000000b00097306 */ /* 0x000fe20000201400 */
[----:B------:R-:W-:Y:S02]  /*3c00*/  LOP3.LUT P0, RZ, R0, 0x80, RZ, 0xc0, !PT ;  /* 0x0000008000ff7812 */ /* 0x000fe4000780c0ff */
[----:B------:R-:W-:Y:S02]  /*3c10*/  SHF.R.S32.HI R12, RZ, 0x4, R0 ;  /* 0x00000004ff0c7819 */ /* 0x000fe40000011400 */
[----:B------:R-:W-:Y:S02]  /*3c20*/  LOP3.LUT R15, R15, 0x780, RZ, 0xc0, !PT ;  /* 0x000007800f0f7812 */ /* 0x000fe400078ec0ff */
[----:B------:R-:W-:Y:S01]  /*3c30*/  LEA R0, R16, R13, 0x9 ;  /* 0x0000000d10007211 */ /* 0x000fe200078e48ff */
[----:B------:R-:W-:Y:S01]  /*3c40*/  IMAD.HI R13, R10, 0x2, RZ ;  /* 0x000000020a0d7827 */ /* 0x000fe200078e02ff */
[----:B------:R-:W-:-:S02]  /*3c50*/  FSEL R54, R5, R20, !P2 ;  /* 0x0000001405367208 */ /* 0x000fc40005000000 */
[----:B------:R-:W-:Y:S02]  /*3c60*/  IADD3 R15, R15, R0, RZ ;  /* 0x000000000f0f7210 */ /* 0x000fe40007ffe0ff */
[----:B------:R-:W-:Y:S02]  /*3c70*/  FSEL R0, RZ, -23, P2 ;  /* 0xc1b80000ff007808 */ /* 0x000fe40001000000 */
[----:B------:R-:W-:Y:S02]  /*3c80*/  FSETP.GT.AND P2, PT, |R20|, 8.50705917302346158658e+37, PT ;  /* 0x7e8000001400780b */ /* 0x000fe40003f44200 */
[----:B------:R-:W-:Y:S02]  /*3c90*/  IADD3 R5, R54, -0x3f3504f3, RZ ;  /* 0xc0cafb0d36057810 */ /* 0x000fe40007ffe0ff */
[----:B------:R-:W-:Y:S02]  /*3ca0*/  IADD3.X R45, R13, c[0x0][0x17c], R8, P4, P5 ;  /* 0x00005f000d2d7a10 */ /* 0x000fe400027ea408 */
[----:B------:R-:W-:-:S02]  /*3cb0*/  FSETP.GEU.AND P4, PT, |R20|, 1.175494350822287508e-38, PT ;  /* 0x008000001400780b */ /* 0x000fc40003f8e200 */
[----:B------:R-:W-:Y:S02]  /*3cc0*/  LOP3.LUT R5, R5, 0xff800000, RZ, 0xc0, !PT ;  /* 0xff80000005057812 */ /* 0x000fe400078ec0ff */
[C---:B------:R-:W-:Y:S02]  /*3cd0*/  FSETP.GT.AND P1, PT, |R22|.reuse, 8.50705917302346158658e+37, PT ;  /* 0x7e8000001600780b */ /* 0x040fe40003f24200 */
[----:B------:R-:W-:Y:S01]  /*3ce0*/  FSEL R6, RZ, -23, P3 ;  /* 0xc1b80000ff067808 */ /* 0x000fe20001800000 */
[----:B------:R0:W1:Y:S01]  /*3cf0*/  I2F R7, R5 ;  /* 0x0000000500077306 */ /* 0x0000620000201400 */
[----:B------:R-:W-:Y:S01]  /*3d00*/  FSETP.GEU.AND P3, PT, |R22|, 1.175494350822287508e-38, PT ;  /* 0x008000001600780b */ /* 0x000fe20003f6e200 */
[----:B------:R-:W-:Y:S01]  /*3d10*/  @P2 FMUL R20, R20, 0.25 ;  /* 0x3e80000014142820 */ /* 0x000fe20000400000 */
[----:B------:R-:W-:Y:S01]  /*3d20*/  SGXT R12, R12, 0x1 ;  /* 0x000000010c0c781a */ /* 0x000fe20000000200 */
[----:B------:R-:W-:Y:S01]  /*3d30*/  @P2 FMUL R104, R104, 0.25 ;  /* 0x3e80000068682820 */ /* 0x000fe20000400000 */
[----:B------:R-:W-:Y:S01]  /*3d40*/  MOV R27, 0x3dc6b27f ;  /* 0x3dc6b27f001b7802 */ /* 0x000fe20000000f00 */
[----:B------:R-:W-:Y:S01]  /*3d50*/  @!P4 FMUL R20, R20, 16777216 ;  /* 0x4b8000001414c820 */ /* 0x000fe20000400000 */
[----:B------:R-:W-:Y:S01]  /*3d60*/  LOP3.LUT R26, R17, 0x808, R12, 0x78, !PT ;  /* 0x00000808111a7812 */ /* 0x000fe200078e780c */
[----:B------:R-:W-:Y:S01]  /*3d70*/  @P2 FMUL R108, R108, 0.25 ;  /* 0x3e8000006c6c2820 */ /* 0x000fe20000400000 */
[----:B0-----:R-:W-:Y:S01]  /*3d80*/  IADD3 R5, R54, -R5, RZ ;  /* 0x8000000536057210 */ /* 0x001fe20007ffe0ff */
[----:B------:R-:W-:Y:S01]  /*3d90*/  @P1 FMUL R22, R22, 0.25 ;  /* 0x3e80000016161820 */ /* 0x000fe20000400000 */
[----:B------:R-:W0:Y:S01]  /*3da0*/  MUFU.RCP R10, R20 ;  /* 0x00000014000a7308 */ /* 0x000e220000001000 */
[----:B------:R-:W-:Y:S01]  /*3db0*/  @!P4 FMUL R104, R104, 16777216 ;  /* 0x4b8000006868c820 */ /* 0x000fe20000400000 */
[----:B------:R-:W-:Y:S01]  /*3dc0*/  LEA R30, R16, R15, 0x1 ;  /* 0x0000000f101e7211 */ /* 0x000fe200078e08ff */
[----:B------:R-:W-:Y:S01]  /*3dd0*/  @!P3 FMUL R22, R22, 16777216 ;  /* 0x4b8000001616b820 */ /* 0x000fe20000400000 */
[----:B------:R-:W-:Y:S01]  /*3de0*/  MOV R55, c[0x0][0x1c8] ;  /* 0x0000720000377a02 */ /* 0x000fe20000000f00 */
[----:B-1----:R-:W-:Y:S01]  /*3df0*/  FFMA.FTZ R0, R7, 1.1920928955078125e-07, R0 ;  /* 0x3400000007007823 */ /* 0x002fe20000010000 */
[----:B------:R-:W-:Y:S01]  /*3e00*/  LOP3.LUT R33, R30, 0x8, RZ, 0x3c, !PT ;  /* 0x000000081e217812 */ /* 0x000fe200078e3cff */
[----:B------:R-:W-:Y:S01]  /*3e10*/  @!P4 FMUL R108, R108, 16777216 ;  /* 0x4b8000006c6cc820 */ /* 0x000fe20000400000 */
[----:B------:R-:W1:Y:S01]  /*3e20*/  MUFU.RCP R7, R22 ;  /* 0x0000001600077308 */ /* 0x000e620000001000 */
[----:B------:R-:W-:Y:S01]  /*3e30*/  @P1 FMUL R107, R107, 0.25 ;  /* 0x3e8000006b6b1820 */ /* 0x000fe20000400000 */
[----:B------:R-:W-:Y:S01]  /*3e40*/  LOP3.LUT R34, R30, 0x10, RZ, 0x3c, !PT ;  /* 0x000000101e227812 */ /* 0x000fe200078e3cff */
[----:B------:R-:W-:Y:S01]  /*3e50*/  @P1 FMUL R106, R106, 0.25 ;  /* 0x3e8000006a6a1820 */ /* 0x000fe20000400000 */
[----:B------:R-:W-:Y:S01]  /*3e60*/  LOP3.LUT R36, R30, 0x18, RZ, 0x3c, !PT ;  /* 0x000000181e247812 */ /* 0x000fe200078e3cff */
[----:B------:R-:W-:Y:S01]  /*3e70*/  @P1 FMUL R111, R111, 0.25 ;  /* 0x3e8000006f6f1820 */ /* 0x000fe20000400000 */
[----:B------:R-:W-:Y:S01]  /*3e80*/  LOP3.LUT R14, R14, 0x1f8, RZ, 0xc0, !PT ;  /* 0x000001f80e0e7812 */ /* 0x000fe200078ec0ff */
[----:B------:R-:W-:-:S02]  /*3e90*/  @P1 FMUL R110, R110, 0.25 ;  /* 0x3e8000006e6e1820 */ /* 0x000fc40000400000 */
[----:B------:R-:W-:Y:S02]  /*3ea0*/  @P1 FMUL R103, R103, 0.25 ;  /* 0x3e80000067671820 */ /* 0x000fe40000400000 */
[----:B------:R-:W-:Y:S02]  /*3eb0*/  @P1 FMUL R102, R102, 0.25 ;  /* 0x3e80000066661820 */ /* 0x000fe40000400000 */
[----:B------:R-:W-:Y:S02]  /*3ec0*/  @P1 FMUL R135, R135, 0.25 ;  /* 0x3e80000087871820 */ /* 0x000fe40000400000 */
[----:B------:R-:W-:Y:S01]  /*3ed0*/  @P1 FMUL R134, R134, 0.25 ;  /* 0x3e80000086861820 */ /* 0x000fe20000400000 */
[----:B------:R-:W-:Y:S01]  /*3ee0*/  ISETP.GE.U32.AND P1, PT, R56, 0x7f800000, PT ;  /* 0x7f8000003800780c */ /* 0x000fe20003f26070 */
[----:B------:R-:W-:Y:S02]  /*3ef0*/  @P2 FMUL R100, R100, 0.25 ;  /* 0x3e80000064642820 */ /* 0x000fe40000400000 */
[----:B------:R-:W-:-:S02]  /*3f00*/  @P2 FMUL R132, R132, 0.25 ;  /* 0x3e80000084842820 */ /* 0x000fc40000400000 */
[----:B------:R-:W-:Y:S02]  /*3f10*/  FADD R5, R5, -1 ;  /* 0xbf80000005057421 */ /* 0x000fe40000000000 */
[----:B------:R-:W-:Y:S02]  /*3f20*/  @P2 FMUL R105, R105, 0.25 ;  /* 0x3e80000069692820 */ /* 0x000fe40000400000 */
[----:B------:R-:W-:Y:S02]  /*3f30*/  @P2 FMUL R109, R109, 0.25 ;  /* 0x3e8000006d6d2820 */ /* 0x000fe40000400000 */
[----:B------:R-:W-:Y:S02]  /*3f40*/  @P2 FMUL R101, R101, 0.25 ;  /* 0x3e80000065652820 */ /* 0x000fe40000400000 */
[----:B------:R-:W-:Y:S01]  /*3f50*/  @P2 FMUL R133, R133, 0.25 ;  /* 0x3e80000085852820 */ /* 0x000fe20000400000 */
[----:B------:R-:W-:Y:S01]  /*3f60*/  ISETP.GE.U32.AND P2, PT, R54, 0x7f800000, PT ;  /* 0x7f8000003600780c */ /* 0x000fe20003f46070 */
[----:B0-----:R-:W-:-:S02]  /*3f70*/  FMUL R12, R10, R104 ;  /* 0x000000680a0c7220 */ /* 0x001fc40000400000 */
[----:B------:R-:W-:Y:S02]  /*3f80*/  FMUL R15, R10, R108 ;  /* 0x0000006c0a0f7220 */ /* 0x000fe40000400000 */
[----:B------:R-:W-:Y:S02]  /*3f90*/  FFMA.FTZ R39, R9, 1.1920928955078125e-07, R6 ;  /* 0x3400000009277823 */ /* 0x000fe40000010006 */
[----:B------:R-:W-:Y:S01]  /*3fa0*/  @!P3 FMUL R107, R107, 16777216 ;  /* 0x4b8000006b6bb820 */ /* 0x000fe20000400000 */
[----:B------:R-:W-:Y:S01]  /*3fb0*/  F2FP.BF16.PACK_AB R23, R12, R15 ;  /* 0x0000000f0c17723e */ /* 0x000fe200000010ff */
[----:B------:R-:W-:Y:S02]  /*3fc0*/  @!P3 FMUL R106, R106, 16777216 ;  /* 0x4b8000006a6ab820 */ /* 0x000fe40000400000 */
[----:B------:R-:W-:Y:S02]  /*3fd0*/  @!P3 FMUL R111, R111, 16777216 ;  /* 0x4b8000006f6fb820 */ /* 0x000fe40000400000 */
[----:B------:R-:W-:-:S02]  /*3fe0*/  @!P3 FMUL R110, R110, 16777216 ;  /* 0x4b8000006e6eb820 */ /* 0x000fc40000400000 */
[----:B------:R-:W-:Y:S02]  /*3ff0*/  @!P3 FMUL R103, R103, 16777216 ;  /* 0x4b8000006767b820 */ /* 0x000fe40000400000 */
[----:B------:R-:W-:Y:S02]  /*4000*/  @!P3 FMUL R102, R102, 16777216 ;  /* 0x4b8000006666b820 */ /* 0x000fe40000400000 */
[----:B------:R-:W-:Y:S02]  /*4010*/  @!P3 FMUL R135, R135, 16777216 ;  /* 0x4b8000008787b820 */ /* 0x000fe40000400000 */
[----:B------:R-:W-:Y:S02]  /*4020*/  @!P3 FMUL R134, R134, 16777216 ;  /* 0x4b8000008686b820 */ /* 0x000fe40000400000 */
[----:B------:R-:W-:Y:S02]  /*4030*/  @!P4 FMUL R100, R100, 16777216 ;  /* 0x4b8000006464c820 */ /* 0x000fe40000400000 */
[----:B------:R-:W-:-:S02]  /*4040*/  @!P4 FMUL R132, R132, 16777216 ;  /* 0x4b8000008484c820 */ /* 0x000fc40000400000 */
[----:B------:R-:W-:Y:S02]  /*4050*/  FFMA.FTZ R6, R5, R27, -0.16845393180847167969 ;  /* 0xbe2c7f3005067423 */ /* 0x000fe4000001001b */
[----:B------:R-:W-:Y:S02]  /*4060*/  @!P4 FMUL R105, R105, 16777216 ;  /* 0x4b8000006969c820 */ /* 0x000fe40000400000 */
[----:B------:R-:W-:Y:S02]  /*4070*/  @!P4 FMUL R109, R109, 16777216 ;  /* 0x4b8000006d6dc820 */ /* 0x000fe40000400000 */
[----:B------:R-:W-:Y:S02]  /*4080*/  @!P4 FMUL R101, R101, 16777216 ;  /* 0x4b8000006565c820 */ /* 0x000fe40000400000 */
[----:B------:R-:W-:Y:S02]  /*4090*/  @!P4 FMUL R133, R133, 16777216 ;  /* 0x4b8000008585c820 */ /* 0x000fe40000400000 */
[----:B-1----:R-:W-:-:S02]  /*40a0*/  FMUL R8, R7, R107 ;  /* 0x0000006b07087220 */ /* 0x002fc40000400000 */
[C---:B------:R-:W-:Y:S02]  /*40b0*/  FMUL R9, R7.reuse, R106 ;  /* 0x0000006a07097220 */ /* 0x040fe40000400000 */
[C---:B------:R-:W-:Y:S02]  /*40c0*/  FMUL R13, R7.reuse, R111 ;  /* 0x0000006f070d7220 */ /* 0x040fe40000400000 */
[C---:B------:R-:W-:Y:S02]  /*40d0*/  FMUL R16, R7.reuse, R110 ;  /* 0x0000006e07107220 */ /* 0x040fe40000400000 */
[C---:B------:R-:W-:Y:S02]  /*40e0*/  FMUL R17, R7.reuse, R103 ;  /* 0x0000006707117220 */ /* 0x040fe40000400000 */
[C---:B------:R-:W-:Y:S02]  /*40f0*/  FMUL R18, R7.reuse, R102 ;  /* 0x0000006607127220 */ /* 0x040fe40000400000 */
[----:B------:R-:W-:-:S02]  /*4100*/  FMUL R20, R7, R135 ;  /* 0x0000008707147220 */ /* 0x000fc40000400000 */
[----:B------:R-:W-:Y:S02]  /*4110*/  FMUL R21, R7, R134 ;  /* 0x0000008607157220 */ /* 0x000fe40000400000 */
[C---:B------:R-:W-:Y:S01]  /*4120*/  FMUL R19, R10.reuse, R100 ;  /* 0x000000640a137220 */ /* 0x040fe20000400000 */
[----:B------:R-:W-:Y:S01]  /*4130*/  F2FP.BF16.PACK_AB R20, R17, R20 ;  /* 0x000000141114723e */ /* 0x000fe200000010ff */
[----:B------:R-:W-:Y:S01]  /*4140*/  FMUL R22, R10, R132 ;  /* 0x000000840a167220 */ /* 0x000fe20000400000 */
[----:B------:R-:W-:Y:S01]  /*4150*/  F2FP.BF16.PACK_AB R18, R18, R21 ;  /* 0x000000151212723e */ /* 0x000fe200000010ff */
[----:B------:R-:W-:Y:S01]  /*4160*/  FFMA.FTZ R6, R5, R6, 0.1716887056827545166 ;  /* 0x3e2fcf2a05067423 */ /* 0x000fe20000010006 */
[----:B------:R-:W-:Y:S01]  /*4170*/  F2FP.BF16.PACK_AB R21, R8, R13 ;  /* 0x0000000d0815723e */ /* 0x000fe200000010ff */
[C---:B------:R-:W-:Y:S01]  /*4180*/  FMUL R7, R10.reuse, R105 ;  /* 0x000000690a077220 */ /* 0x040fe20000400000 */
[----:B------:R-:W-:Y:S01]  /*4190*/  F2FP.BF16.PACK_AB R22, R19, R22 ;  /* 0x000000161316723e */ /* 0x000fe200000010ff */
[C---:B------:R-:W-:Y:S01]  /*41a0*/  FMUL R12, R10.reuse, R109 ;  /* 0x0000006d0a0c7220 */ /* 0x040fe20000400000 */
[----:B------:R-:W-:Y:S01]  /*41b0*/  F2FP.BF16.PACK_AB R19, R9, R16 ;  /* 0x000000100913723e */ /* 0x000fe200000010ff */
[----:B------:R-:W-:Y:S01]  /*41c0*/  FMUL R15, R10, R101 ;  /* 0x000000650a0f7220 */ /* 0x000fe20000400000 */
[----:B------:R-:W-:Y:S01]  /*41d0*/  IADD3 R13, R56, -R11, RZ ;  /* 0x8000000b380d7210 */ /* 0x000fe20007ffe0ff */
[----:B------:R-:W-:Y:S01]  /*41e0*/  FMUL R10, R10, R133 ;  /* 0x000000850a0a7220 */ /* 0x000fe20000400000 */
[----:B------:R-:W-:Y:S01]  /*41f0*/  F2FP.BF16.PACK_AB R25, R7, R12 ;  /* 0x0000000c0719723e */ /* 0x000fe200000010ff */
[----:B------:R-:W-:Y:S01]  /*4200*/  FFMA.FTZ R6, R5, R6, -0.17900948226451873779 ;  /* 0xbe374e4305067423 */ /* 0x000fe20000010006 */
[----:B------:R-:W-:Y:S01]  /*4210*/  STS.64 [R26], R22 ;  /* 0x000000161a007388 */ /* 0x000fe20000000a00 */
[----:B------:R-:W-:Y:S01]  /*4220*/  IMAD R7, R4, c[0x0][0x1c8], RZ ;  /* 0x0000720004077a24 */ /* 0x000fe200078e02ff */
[----:B------:R-:W-:Y:S01]  /*4230*/  F2FP.BF16.PACK_AB R24, R15, R10 ;  /* 0x0000000a0f18723e */ /* 0x000fe200000010ff */
[----:B------:R-:W-:Y:S01]  /*4240*/  FFMA.FTZ R6, R5, R6, 0.20512372255325317383 ;  /* 0x3e520bf405067423 */ /* 0x000fe20000010006 */
[----:B------:R-:W-:Y:S01]  /*4250*/  LOP3.LUT R10, R26, 0x10, RZ, 0x3c, !PT ;  /* 0x000000101a0a7812 */ /* 0x000fe200078e3cff */
[----:B------:R-:W-:Y:S01]  /*4260*/  FADD R40, R13, -1 ;  /* 0xbf8000000d287421 */ /* 0x000fe20000000000 */
[----:B------:R-:W-:Y:S01]  /*4270*/  LEA R9, R55, R7, 0x1 ;  /* 0x0000000737097211 */ /* 0x000fe200078e08ff */
[----:B------:R-:W-:Y:S01]  /*4280*/  STS.64 [R26+0x400], R24 ;  /* 0x000400181a007388 */ /* 0x000fe20000000a00 */
[----:B------:R-:W-:Y:S01]  /*4290*/  FFMA.FTZ R6, R5, R6, -0.24046532809734344482 ;  /* 0xbe763c8b05067423 */ /* 0x000fe20000010006 */
[----:B------:R-:W-:-:S02]  /*42a0*/  LEA R4, P4, R7, R41, 0x1 ;  /* 0x0000002907047211 */ /* 0x000fc400078808ff */
[----:B------:R0:W-:Y:S01]  /*42b0*/  STS.64 [R10+0x1000], R18 ;  /* 0x001000120a007388 */ /* 0x0001e20000000a00 */
[----:B------:R-:W-:Y:S01]  /*42c0*/  FFMA.FTZ R6, R5, R6, 0.28857114911079406738 ;  /* 0x3e93bf9905067423 */ /* 0x000fe20000010006 */
[----:B------:R-:W-:Y:S02]  /*42d0*/  LEA R12, R55, R9, 0x1 ;  /* 0x00000009370c7211 */ /* 0x000fe400078e08ff */
[----:B------:R1:W-:Y:S01]  /*42e0*/  STS.64 [R10+0x1400], R20 ;  /* 0x001400140a007388 */ /* 0x0003e20000000a00 */
[----:B------:R-:W-:Y:S01]  /*42f0*/  FFMA.FTZ R6, R5, R6, -0.36067417263984680176 ;  /* 0xbeb8aa4905067423 */ /* 0x000fe20000010006 */
[----:B------:R-:W-:Y:S02]  /*4300*/  LEA R16, R55, R12, 0x1 ;  /* 0x0000000c37107211 */ /* 0x000fe400078e08ff */
[----:B------:R-:W-:Y:S01]  /*4310*/  BAR.SYNC.DEFER_BLOCKING 0x0 ;  /* 0x0000000000007b1d */ /* 0x000fe20000010000 */
[----:B------:R-:W-:Y:S01]  /*4320*/  FFMA.FTZ R6, R5, R6, 0.48089820146560668945 ;  /* 0x3ef6384a05067423 */ /* 0x000fe20000010006 */
[----:B------:R-:W-:Y:S01]  /*4330*/  LEA R17, R55, R16, 0x1 ;  /* 0x0000001037117211 */ /* 0x000fe200078e08ff */
[----:B0-----:R-:W-:Y:S01]  /*4340*/  FFMA.FTZ R19, R40, R27, -0.16845393180847167969 ;  /* 0xbe2c7f3028137423 */ /* 0x001fe2000001001b */
[----:B------:R-:W-:Y:S01]  /*4350*/  LEA R8, P3, R12, R41, 0x1 ;  /* 0x000000290c087211 */ /* 0x000fe200078608ff */
[----:B------:R-:W-:Y:S01]  /*4360*/  FFMA.FTZ R6, R5, R6, -0.72134751081466674805 ;  /* 0xbf38aa3b05067423 */ /* 0x000fe20000010006 */
[----:B------:R-:W-:Y:S01]  /*4370*/  LEA R18, R55, R17, 0x1 ;  /* 0x0000001137127211 */ /* 0x000fe200078e08ff */
[----:B-1----:R-:W-:-:S02]  /*4380*/  FFMA.FTZ R21, R40, R19, 0.1716887056827545166 ;  /* 0x3e2fcf2a28157423 */ /* 0x002fc40000010013 */
[----:B------:R-:W-:Y:S01]  /*4390*/  FMUL R6, R5, R6 ;  /* 0x0000000605067220 */ /* 0x000fe20000400000 */
[----:B------:R-:W-:Y:S01]  /*43a0*/  LEA R22, R55, R18, 0x1 ;  /* 0x0000001237167211 */ /* 0x000fe200078e08ff */
[C---:B------:R-:W-:Y:S02]  /*43b0*/  FFMA.FTZ R23, R40.reuse, R21, -0.17900948226451873779 ;  /* 0xbe374e4328177423 */ /* 0x040fe40000010015 */
[----:B------:R-:W-:Y:S01]  /*43c0*/  FMUL R6, R5, R6 ;  /* 0x0000000605067220 */ /* 0x000fe20000400000 */
[----:B------:R-:W-:Y:S01]  /*43d0*/  LEA R24, R55, R22, 0x1 ;  /* 0x0000001637187211 */ /* 0x000fe200078e08ff */
[C---:B------:R-:W-:Y:S02]  /*43e0*/  FFMA.FTZ R25, R40.reuse, R23, 0.20512372255325317383 ;  /* 0x3e520bf428197423 */ /* 0x040fe40000010017 */
[----:B------:R-:W-:Y:S01]  /*43f0*/  FFMA.FTZ R15, R5, 1.4426950216293334961, R6 ;  /* 0x3fb8aa3b050f7823 */ /* 0x000fe20000010006 */
[----:B------:R-:W-:Y:S01]  /*4400*/  LEA R6, P5, R9, R41, 0x1 ;  /* 0x0000002909067211 */ /* 0x000fe200078a08ff */
[----:B------:R-:W-:Y:S01]  /*4410*/  FFMA.FTZ R25, R40, R25, -0.24046532809734344482 ;  /* 0xbe763c8b28197423 */ /* 0x000fe20000010019 */
[----:B------:R-:W-:Y:S01]  /*4420*/  LEA.HI.X.SX32 R5, R7, R45, 0x1, P4 ;  /* 0x0000002d07057211 */ /* 0x000fe200020f0eff */
[----:B------:R-:W-:Y:S01]  /*4430*/  FADD R0, R0, R15 ;  /* 0x0000000f00007221 */ /* 0x000fe20000000000 */
[----:B------:R-:W-:Y:S01]  /*4440*/  LEA R10, P4, R16, R41, 0x1 ;  /* 0x00000029100a7211 */ /* 0x000fe200078808ff */
[----:B------:R-:W0:Y:S01]  /*4450*/  LDS.64 R46, [R30] ;  /* 0x000000001e2e7984 */ /* 0x000e220000000a00 */
[----:B------:R-:W-:Y:S01]  /*4460*/  LEA R26, R55, R24, 0x1 ;  /* 0x00000018371a7211 */ /* 0x000fe200078e08ff */
[----:B------:R-:W-:Y:S01]  /*4470*/  FFMA.FTZ R25, R40, R25, 0.28857114911079406738 ;  /* 0x3e93bf9928197423 */ /* 0x000fe20000010019 */
[-C--:B------:R-:W-:Y:S01]  /*4480*/  LEA.HI.X.SX32 R7, R9, R45.reuse, 0x1, P5 ;  /* 0x0000002d09077211 */ /* 0x080fe200028f0eff */
[----:B------:R1:W2:Y:S01]  /*4490*/  LDS.64 R48, [R33] ;  /* 0x0000000021307984 */ /* 0x0002a20000000a00 */
[----:B------:R-:W-:Y:S01]  /*44a0*/  LEA.HI.X.SX32 R9, R12, R45, 0x1, P3 ;  /* 0x0000002d0c097211 */ /* 0x000fe200018f0eff */
[----:B------:R-:W-:Y:S01]  /*44b0*/  FFMA.FTZ R29, R40, R25, -0.36067417263984680176 ;  /* 0xbeb8aa49281d7423 */ /* 0x000fe20000010019 */
[----:B------:R-:W-:Y:S01]  /*44c0*/  LEA.HI.X.SX32 R11, R16, R45, 0x1, P4 ;  /* 0x0000002d100b7211 */ /* 0x000fe200020f0eff */
[----:B------:R-:W3:Y:S01]  /*44d0*/  LDS.64 R50, [R34] ;  /* 0x0000000022327984 */ /* 0x000ee20000000a00 */
[----:B------:R-:W-:Y:S01]  /*44e0*/  LEA R12, P3, R17, R41, 0x1 ;  /* 0x00000029110c7211 */ /* 0x000fe200078608ff */
[----:B------:R-:W-:Y:S01]  /*44f0*/  FFMA.FTZ R29, R40, R29, 0.48089820146560668945 ;  /* 0x3ef6384a281d7423 */ /* 0x000fe2000001001d */
[----:B------:R-:W-:Y:S01]  /*4500*/  LEA R27, R55, R26, 0x1 ;  /* 0x0000001a371b7211 */ /* 0x000fe200078e08ff */
[----:B------:R-:W4:Y:S01]  /*4510*/  LDS.64 R52, [R36] ;  /* 0x0000000024347984 */ /* 0x000f220000000a00 */
[----:B------:R-:W-:Y:S01]  /*4520*/  LEA R16, P4, R18, R41, 0x1 ;  /* 0x0000002912107211 */ /* 0x000fe200078808ff */
[----:B-1----:R-:W-:Y:S01]  /*4530*/  FFMA.FTZ R33, R40, R29, -0.72134751081466674805 ;  /* 0xbf38aa3b28217423 */ /* 0x002fe2000001001d */
[----:B------:R-:W-:-:S02]  /*4540*/  LEA.HI.X.SX32 R13, R17, R45, 0x1, P3 ;  /* 0x0000002d110d7211 */ /* 0x000fc400018f0eff */
[C---:B------:R-:W-:Y:S01]  /*4550*/  LEA R28, R55.reuse, R27, 0x1 ;  /* 0x0000001b371c7211 */ /* 0x040fe200078e08ff */
[----:B------:R-:W-:Y:S01]  /*4560*/  FMUL R33, R40, R33 ;  /* 0x0000002128217220 */ /* 0x000fe20000400000 */
[----:B------:R-:W-:Y:S02]  /*4570*/  LEA.HI.X.SX32 R17, R18, R45, 0x1, P4 ;  /* 0x0000002d12117211 */ /* 0x000fe400020f0eff */
[C---:B------:R-:W-:Y:S02]  /*4580*/  LEA R18, P3, R22.reuse, R41, 0x1 ;  /* 0x0000002916127211 */ /* 0x040fe400078608ff */
[----:B------:R-:W-:Y:S02]  /*4590*/  LEA R31, R55, R28, 0x1 ;  /* 0x0000001c371f7211 */ /* 0x000fe400078e08ff */
[----:B------:R-:W-:Y:S02]  /*45a0*/  LEA.HI.X.SX32 R19, R22, R45, 0x1, P3 ;  /* 0x0000002d16137211 */ /* 0x000fe400018f0eff */
[----:B------:R-:W-:-:S02]  /*45b0*/  LEA R20, P4, R24, R41, 0x1 ;  /* 0x0000002918147211 */ /* 0x000fc400078808ff */
[----:B------:R-:W-:Y:S02]  /*45c0*/  LEA R22, P3, R26, R41, 0x1 ;  /* 0x000000291a167211 */ /* 0x000fe400078608ff */
[----:B------:R-:W-:Y:S02]  /*45d0*/  LEA R32, R55, R31, 0x1 ;  /* 0x0000001f37207211 */ /* 0x000fe400078e08ff */
[-C--:B------:R-:W-:Y:S02]  /*45e0*/  LEA.HI.X.SX32 R21, R24, R45.reuse, 0x1, P4 ;  /* 0x0000002d18157211 */ /* 0x080fe400020f0eff */
[----:B------:R-:W-:Y:S02]  /*45f0*/  LEA.HI.X.SX32 R23, R26, R45, 0x1, P3 ;  /* 0x0000002d1a177211 */ /* 0x000fe400018f0eff */
[-C--:B------:R-:W-:Y:S02]  /*4600*/  LEA R24, P3, R27, R41.reuse, 0x1 ;  /* 0x000000291b187211 */ /* 0x080fe400078608ff */
[----:B------:R-:W-:Y:S01]  /*4610*/  LEA R35, R55, R32, 0x1 ;  /* 0x0000002037237211 */ /* 0x000fe200078e08ff */
[----:B0-----:R0:W-:Y:S01]  /*4620*/  STG.E.U16 [R4.64], R46 ;  /* 0x0000002e04007986 */ /* 0x0011e2000c101504 */
[----:B------:R-:W-:-:S02]  /*4630*/  LEA R26, P4, R28, R41, 0x1 ;  /* 0x000000291c1a7211 */ /* 0x000fc400078808ff */
[----:B------:R-:W-:Y:S01]  /*4640*/  LEA.HI.X.SX32 R25, R27, R45, 0x1, P3 ;  /* 0x0000002d1b197211 */ /* 0x000fe200018f0eff */
[----:B--2---:R1:W-:Y:S01]  /*4650*/  STG.E.U16 [R6.64], R48 ;  /* 0x0000003006007986 */ /* 0x0043e2000c101504 */
[----:B------:R-:W-:Y:S02]  /*4660*/  LEA R37, R55, R35, 0x1 ;  /* 0x0000002337257211 */ /* 0x000fe400078e08ff */
[----:B------:R-:W-:Y:S01]  /*4670*/  LEA.HI.X.SX32 R27, R28, R45, 0x1, P4 ;  /* 0x0000002d1c1b7211 */ /* 0x000fe200020f0eff */
[----:B---3--:R2:W-:Y:S01]  /*4680*/  STG.E.U16 [R8.64], R50 ;  /* 0x0000003208007986 */ /* 0x0085e2000c101504 */
[-C--:B------:R-:W-:Y:S02]  /*4690*/  LEA R28, P3, R31, R41.reuse, 0x1 ;  /* 0x000000291f1c7211 */ /* 0x080fe400078608ff */
[----:B------:R-:W-:Y:S01]  /*46a0*/  LEA R30, P4, R32, R41, 0x1 ;  /* 0x00000029201e7211 */ /* 0x000fe200078808ff */
[----:B----4-:R3:W-:Y:S01]  /*46b0*/  STG.E.U16 [R10.64], R52 ;  /* 0x000000340a007986 */ /* 0x0107e2000c101504 */
[----:B------:R-:W-:-:S02]  /*46c0*/  LEA R42, R55, R37, 0x1 ;  /* 0x00000025372a7211 */ /* 0x000fc400078e08ff */
[-C--:B------:R-:W-:Y:S02]  /*46d0*/  LEA.HI.X.SX32 R29, R31, R45.reuse, 0x1, P3 ;  /* 0x0000002d1f1d7211 */ /* 0x080fe400018f0eff */
[----:B------:R-:W-:Y:S02]  /*46e0*/  LEA.HI.X.SX32 R31, R32, R45, 0x1, P4 ;  /* 0x0000002d201f7211 */ /* 0x000fe400020f0eff */
[-C--:B------:R-:W-:Y:S02]  /*46f0*/  LEA R32, P3, R35, R41.reuse, 0x1 ;  /* 0x0000002923207211 */ /* 0x080fe400078608ff */
[-C--:B------:R-:W-:Y:S02]  /*4700*/  LEA R34, P4, R37, R41.reuse, 0x1 ;  /* 0x0000002925227211 */ /* 0x080fe400078808ff */
[----:B------:R-:W-:Y:S01]  /*4710*/  LEA R36, P5, R42, R41, 0x1 ;  /* 0x000000292a247211 */ /* 0x000fe200078a08ff */
[----:B------:R-:W-:Y:S01]  /*4720*/  FMUL R41, R40, R33 ;  /* 0x0000002128297220 */ /* 0x000fe20000400000 */
[----:B0-----:R-:W-:-:S02]  /*4730*/  PRMT R5, R46, 0x7632, R5 ;  /* 0x000076322e057816 */ /* 0x001fc40000000005 */
[----:B-1----:R-:W-:Y:S01]  /*4740*/  PRMT R7, R48, 0x7632, R7 ;  /* 0x0000763230077816 */ /* 0x002fe20000000007 */
[----:B------:R-:W-:Y:S01]  /*4750*/  FFMA.FTZ R40, R40, 1.4426950216293334961, R41 ;  /* 0x3fb8aa3b28287823 */ /* 0x000fe20000010029 */
[----:B------:R-:W-:Y:S01]  /*4760*/  @P1 MOV R15, 0x7f800000 ;  /* 0x7f800000000f1802 */ /* 0x000fe20000000f00 */
[----:B------:R-:W-:Y:S01]  /*4770*/  STG.E.U16 [R12.64], R5 ;  /* 0x000000050c007986 */ /* 0x000fe2000c101504 */
[----:B--2---:R-:W-:Y:S01]  /*4780*/  PRMT R9, R50, 0x7632, R9 ;  /* 0x0000763232097816 */ /* 0x004fe20000000009 */
[----:B------:R-:W-:Y:S01]  /*4790*/  FADD R39, R39, R40 ;  /* 0x0000002827277221 */ /* 0x000fe20000000000 */
[----:B---3--:R-:W-:Y:S01]  /*47a0*/  PRMT R11, R52, 0x7632, R11 ;  /* 0x00007632340b7816 */ /* 0x008fe2000000000b */
[----:B------:R0:W-:Y:S01]  /*47b0*/  STG.E.U16 [R16.64], R7 ;  /* 0x0000000710007986 */ /* 0x0001e2000c101504 */
[----:B------:R-:W-:Y:S01]  /*47c0*/  @P1 FFMA.FTZ R39, R56, R15, +INF ;  /* 0x7f80000038271423 */ /* 0x000fe2000001000f */
[----:B------:R-:W-:Y:S02]  /*47d0*/  PRMT R15, R47, 0x7632, R15 ;  /* 0x000076322f0f7816 */ /* 0x000fe4000000000f */
[----:B------:R1:W-:Y:S01]  /*47e0*/  STG.E.U16 [R18.64], R9 ;  /* 0x0000000912007986 */ /* 0x0003e2000c101504 */
[----:B------:R-:W-:-:S02]  /*47f0*/  LEA.HI.X.SX32 R33, R35, R45, 0x1, P3 ;  /* 0x0000002d23217211 */ /* 0x000fc400018f0eff */
[----:B------:R-:W-:Y:S01]  /*4800*/  PRMT R4, R49, 0x7632, R4 ;  /* 0x0000763231047816 */ /* 0x000fe20000000004 */
[----:B------:R1:W-:Y:S01]  /*4810*/  STG.E.U16 [R20.64], R11 ;  /* 0x0000000b14007986 */ /* 0x0003e2000c101504 */
[-C--:B------:R-:W-:Y:S02]  /*4820*/  LEA.HI.X.SX32 R35, R37, R45.reuse, 0x1, P4 ;  /* 0x0000002d25237211 */ /* 0x080fe400020f0eff */
[----:B------:R-:W-:Y:S01]  /*4830*/  LEA.HI.X.SX32 R37, R42, R45, 0x1, P5 ;  /* 0x0000002d2a257211 */ /* 0x000fe200028f0eff */
[----:B------:R1:W-:Y:S01]  /*4840*/  STG.E.U16 [R22.64], R47 ;  /* 0x0000002f16007986 */ /* 0x0003e2000c101504 */
[----:B0-----:R-:W-:Y:S02]  /*4850*/  PRMT R17, R51, 0x7632, R17 ;  /* 0x0000763233117816 */ /* 0x001fe40000000011 */
[----:B------:R-:W-:Y:S01]  /*4860*/  PRMT R6, R53, 0x7632, R6 ;  /* 0x0000763235067816 */ /* 0x000fe20000000006 */
[----:B------:R1:W-:Y:S01]  /*4870*/  STG.E.U16 [R24.64], R49 ;  /* 0x0000003118007986 */ /* 0x0003e2000c101504 */
[----:B------:R-:W-:-:S02]  /*4880*/  @P2 MOV R41, 0x7f800000 ;  /* 0x7f80000000292802 */ /* 0x000fc40000000f00 */
[C---:B------:R-:W-:Y:S01]  /*4890*/  FSETP.NEU.AND P3, PT, R54.reuse, RZ, PT ;  /* 0x000000ff3600720b */ /* 0x040fe20003f6d000 */
[----:B------:R1:W-:Y:S02]  /*48a0*/  STG.E.U16 [R26.64], R51 ;  /* 0x000000331a007986 */ /* 0x0003e4000c101504 */
[----:B------:R-:W-:Y:S01]  /*48b0*/  @P2 FFMA.FTZ R0, R54, R41, +INF ;  /* 0x7f80000036002423 */ /* 0x000fe20000010029 */
[----:B------:R-:W-:Y:S01]  /*48c0*/  FSETP.NEU.AND P2, PT, R56, RZ, PT ;  /* 0x000000ff3800720b */ /* 0x000fe20003f4d000 */
[----:B------:R1:W-:Y:S03]  /*48d0*/  STG.E.U16 [R28.64], R53 ;  /* 0x000000351c007986 */ /* 0x0003e6000c101504 */
[----:B------:R-:W-:Y:S01]  /*48e0*/  FSEL R5, R0, -INF , P3 ;  /* 0xff80000000057808 */ /* 0x000fe20001800000 */
[----:B------:R1:W-:Y:S01]  /*48f0*/  STG.E.U16 [R30.64], R15 ;  /* 0x0000000f1e007986 */ /* 0x0003e2000c101504 */
[----:B------:R-:W-:-:S03]  /*4900*/  FSEL R39, R39, -INF , P2 ;  /* 0xff80000027277808 */ /* 0x000fc60001000000 */
[----:B------:R1:W-:Y:S01]  /*4910*/  STG.E.U16 [R32.64], R4 ;  /* 0x0000000420007986 */ /* 0x0003e2000c101504 */
[----:B------:R-:W-:Y:S02]  /*4920*/  FFMA R38, R5, 0.69314718246459960938, R38 ;  /* 0x3f31721805267823 */ /* 0x000fe40000000026 */
[----:B------:R-:W-:Y:S01]  /*4930*/  FFMA R39, R39, 0.69314718246459960938, R44 ;  /* 0x3f31721827277823 */ /* 0x000fe2000000002c */
[----:B------:R1:W-:Y:S04]  /*4940*/  STG.E.U16 [R34.64], R17 ;  /* 0x0000001122007986 */ /* 0x0003e8000c101504 */
[----:B------:R1:W-:Y:S04]  /*4950*/  STG.E.U16 [R36.64], R6 ;  /* 0x0000000624007986 */ /* 0x0003e8000c101504 */
[----:B------:R-:W-:Y:S06]  /*4960*/  BAR.SYNC.DEFER_BLOCKING 0x0 ;  /* 0x0000000000007b1d */ /* 0x000fec0000010000 */
[----:B------:R1:W-:Y:S04]  /*4970*/  STS.64 [R14], R38 ;  /* 0x000000260e007388 */ /* 0x0003e80000000a00 */
[----:B------:R-:W-:Y:S06]  /*4980*/  BAR.SYNC.DEFER_BLOCKING 0x0 ;  /* 0x0000000000007b1d */ /* 0x000fec0000010000 */
[----:B------:R-:W-:Y:S05]  /*4990*/  @P0 EXIT ;  /* 0x000000000000094d */ /* 0x000fea0003800000 */
[----:B-1----:R-:W0:Y:S01]  /*49a0*/  LDS R43, [R43] ;  /* 0x000000002b2b7984 */ /* 0x002e220000000800 */
[----:B------:R-:W-:Y:S01]  /*49b0*/  IMAD R2, R2, c[0x0][0x1cc], RZ ;  /* 0x0000730002027a24 */ /* 0x000fe200078e02ff */
[C---:B------:R-:W-:Y:S01]  /*49c0*/  SHF.L.U32 R5, R3.reuse, 0x2, RZ ;  /* 0x0000000203057819 */ /* 0x040fe200000006ff */
[----:B------:R-:W-:-:S03]  /*49d0*/  IMAD.HI R4, R3, 0x4, RZ ;  /* 0x0000000403047827 */ /* 0x000fc600078e02ff */
[C---:B------:R-:W-:Y:S01]  /*49e0*/  SHF.L.U32 R0, R2.reuse, 0x2, RZ ;  /* 0x0000000202007819 */ /* 0x040fe200000006ff */
[----:B------:R-:W-:-:S03]  /*49f0*/  IMAD.HI R3, R2, 0x4, RZ ;  /* 0x0000000402037827 */ /* 0x000fc600078e02ff */
[----:B------:R-:W-:-:S04]  /*4a00*/  IADD3 R2, P0, P1, R5, c[0x0][0x180], R0 ;  /* 0x0000600005027a10 */ /* 0x000fc8000791e000 */
[----:B------:R-:W-:-:S05]  /*4a10*/  IADD3.X R3, R4, c[0x0][0x184], R3, P0, P1 ;  /* 0x0000610004037a10 */ /* 0x000fca00007e2403 */
[----:B0-----:R-:W-:Y:S01]  /*4a20*/  STG.E [R2.64], R43 ;  /* 0x0000002b02007986 */ /* 0x001fe2000c101904 */
[----:B------:R-:W-:Y:S05]  /*4a30*/  EXIT ;  /* 0x000000000000794d */ /* 0x000fea0003800000 */
.L_x_3:
[----:B------:R-:W-:-:S00]  /*4a40*/  BRA `(.L_x_3) ;  /* 0xfffffff000007947 */ /* 0x000fc0000383ffff */
[----:B------:R-:W-:-:S00]  /*4a50*/  NOP ;  /* 0x0000000000007918 */ /* 0x000fc00000000000 */
        /* <DEDUP_REMOVED lines=10> */
.L_x_4:


//--------------------- .nv.global.init           --------------------------
	.section	.nv.global.init,"aw",@progbits
.nv.global.init:
	.type		_$_str,@object
	.size		_$_str,(.L_0 - _$_str)
_$_str:
        /*0000*/ 	.byte	0x5f, 0x5f, 0x43, 0x55, 0x44, 0x41, 0x5f, 0x46, 0x54, 0x5a, 0x00
.L_0:


//--------------------- .nv.shared.attn_fwd       --------------------------
	.section	.nv.shared.attn_fwd,"aw",@nobits
	.sectionflags	@""
	.align	16
